	.headerflags	@"EF_CUDA_TEXMODE_UNIFIED EF_CUDA_64BIT_ADDRESS EF_CUDA_ACCELERATORS EF_CUDA_SM90 EF_CUDA_VIRTUAL_SM(EF_CUDA_SM90)"
	.elftype	@"ET_EXEC"


//--------------------- .nv.info                  --------------------------
	.section	.nv.info,"",@"SHT_CUDA_INFO"
	.align	4


	//----- nvinfo : EIATTR_REGCOUNT
	.align		4
        /*0000*/ 	.byte	0x04, 0x2f
        /*0002*/ 	.short	(.L_1 - .L_0)
	.align		4
.L_0:
        /*0004*/ 	.word	index@(chunk_scaled_dot_kkt_fwd_kernel)
        /*0008*/ 	.word	0x00000050


	//----- nvinfo : EIATTR_FRAME_SIZE
	.align		4
.L_1:
        /*000c*/ 	.byte	0x04, 0x11
        /*000e*/ 	.short	(.L_3 - .L_2)
	.align		4
.L_2:
        /*0010*/ 	.word	index@(chunk_scaled_dot_kkt_fwd_kernel)
        /*0014*/ 	.word	0x00000000


	//----- nvinfo : EIATTR_MIN_STACK_SIZE
	.align		4
.L_3:
        /*0018*/ 	.byte	0x04, 0x12
        /*001a*/ 	.short	(.L_5 - .L_4)
	.align		4
.L_4:
        /*001c*/ 	.word	index@(chunk_scaled_dot_kkt_fwd_kernel)
        /*0020*/ 	.word	0x00000000
.L_5:


//--------------------- .nv.info.chunk_scaled_dot_kkt_fwd_kernel --------------------------
	.section	.nv.info.chunk_scaled_dot_kkt_fwd_kernel,"",@"SHT_CUDA_INFO"
	.sectionflags	@""
	.align	4


	//----- nvinfo : EIATTR_CUDA_API_VERSION
	.align		4
        /*0000*/ 	.byte	0x04, 0x37
        /*0002*/ 	.short	(.L_7 - .L_6)
.L_6:
        /*0004*/ 	.word	0x00000080


	//----- nvinfo : EIATTR_KPARAM_INFO
	.align		4
.L_7:
        /*0008*/ 	.byte	0x04, 0x17
        /*000a*/ 	.short	(.L_9 - .L_8)
.L_8:
        /*000c*/ 	.word	0x00000000
        /*0010*/ 	.short	0x0005
        /*0012*/ 	.short	0x0028
        /*0014*/ 	.byte	0x00, 0xf4, 0x21, 0x00


	//----- nvinfo : EIATTR_KPARAM_INFO
	.align		4
.L_9:
        /*0018*/ 	.byte	0x04, 0x17
        /*001a*/ 	.short	(.L_11 - .L_10)
.L_10:
        /*001c*/ 	.word	0x00000000
        /*0020*/ 	.short	0x0004
        /*0022*/ 	.short	0x0020
        /*0024*/ 	.byte	0x00, 0xf0, 0x11, 0x00


	//----- nvinfo : EIATTR_KPARAM_INFO
	.align		4
.L_11:
        /*0028*/ 	.byte	0x04, 0x17
        /*002a*/ 	.short	(.L_13 - .L_12)
.L_12:
        /*002c*/ 	.word	0x00000000
        /*0030*/ 	.short	0x0003
        /*0032*/ 	.short	0x0018
        /*0034*/ 	.byte	0x00, 0xf4, 0x21, 0x00


	//----- nvinfo : EIATTR_KPARAM_INFO
	.align		4
.L_13:
        /*0038*/ 	.byte	0x04, 0x17
        /*003a*/ 	.short	(.L_15 - .L_14)
.L_14:
        /*003c*/ 	.word	0x00000000
        /*0040*/ 	.short	0x0002
        /*0042*/ 	.short	0x0010
        /*0044*/ 	.byte	0x00, 0xf4, 0x21, 0x00


	//----- nvinfo : EIATTR_KPARAM_INFO
	.align		4
.L_15:
        /*0048*/ 	.byte	0x04, 0x17
        /*004a*/ 	.short	(.L_17 - .L_16)
.L_16:
        /*004c*/ 	.word	0x00000000
        /*0050*/ 	.short	0x0001
        /*0052*/ 	.short	0x0008
        /*0054*/ 	.byte	0x00, 0xf4, 0x21, 0x00


	//----- nvinfo : EIATTR_KPARAM_INFO
	.align		4
.L_17:
        /*0058*/ 	.byte	0x04, 0x17
        /*005a*/ 	.short	(.L_19 - .L_18)
.L_18:
        /*005c*/ 	.word	0x00000000
        /*0060*/ 	.short	0x0000
        /*0062*/ 	.short	0x0000
        /*0064*/ 	.byte	0x00, 0xf4, 0x21, 0x00


	//----- nvinfo : EIATTR_SPARSE_MMA_MASK
	.align		4
.L_19:
        /*0068*/ 	.byte	0x03, 0x50
        /*006a*/ 	.short	0x0000


	//----- nvinfo : EIATTR_MAXREG_COUNT
	.align		4
        /*006c*/ 	.byte	0x03, 0x1b
        /*006e*/ 	.short	0x00ff


	//----- nvinfo : EIATTR_EXIT_INSTR_OFFSETS
	.align		4
        /*0070*/ 	.byte	0x04, 0x1c
        /*0072*/ 	.short	(.L_21 - .L_20)


	//   ....[0]....
.L_20:
        /*0074*/ 	.word	0x000039c0


	//   ....[1]....
        /*0078*/ 	.word	0x00003a00


	//----- nvinfo : EIATTR_REQNTID
	.align		4
.L_21:
        /*007c*/ 	.byte	0x04, 0x10
        /*007e*/ 	.short	(.L_23 - .L_22)
.L_22:
        /*0080*/ 	.word	0x00000080
        /*0084*/ 	.word	0x00000001
        /*0088*/ 	.word	0x00000001


	//----- nvinfo : EIATTR_CBANK_PARAM_SIZE
	.align		4
.L_23:
        /*008c*/ 	.byte	0x03, 0x19
        /*008e*/ 	.short	0x0030


	//----- nvinfo : EIATTR_PARAM_CBANK
	.align		4
        /*0090*/ 	.byte	0x04, 0x0a
        /*0092*/ 	.short	(.L_25 - .L_24)
	.align		4
.L_24:
        /*0094*/ 	.word	index@(.nv.constant0.chunk_scaled_dot_kkt_fwd_kernel)
        /*0098*/ 	.short	0x0210
        /*009a*/ 	.short	0x0030


	//----- nvinfo : EIATTR_SW_WAR
	.align		4
.L_25:
        /*009c*/ 	.byte	0x04, 0x36
        /*009e*/ 	.short	(.L_27 - .L_26)
.L_26:
        /*00a0*/ 	.word	0x00000008
.L_27:


//--------------------- .nv.callgraph             --------------------------
	.section	.nv.callgraph,"",@"SHT_CUDA_CALLGRAPH"
	.align	4
	.sectionentsize	8
	.align		4
        /*0000*/ 	.word	0x00000000
	.align		4
        /*0004*/ 	.word	0xffffffff
	.align		4
        /*0008*/ 	.word	0x00000000
	.align		4
        /*000c*/ 	.word	0xfffffffe
	.align		4
        /*0010*/ 	.word	0x00000000
	.align		4
        /*0014*/ 	.word	0xfffffffd
	.align		4
        /*0018*/ 	.word	0x00000000
	.align		4
        /*001c*/ 	.word	0xfffffffc


//--------------------- .text.chunk_scaled_dot_kkt_fwd_kernel --------------------------
	.section	.text.chunk_scaled_dot_kkt_fwd_kernel,"ax",@progbits
	.sectionflags	@"SHF_BARRIERS=1"
	.align	128
        .global         chunk_scaled_dot_kkt_fwd_kernel
        .type           chunk_scaled_dot_kkt_fwd_kernel,@function
        .size           chunk_scaled_dot_kkt_fwd_kernel,(.L_x_2 - chunk_scaled_dot_kkt_fwd_kernel)
        .other          chunk_scaled_dot_kkt_fwd_kernel,@"STO_CUDA_ENTRY STV_DEFAULT"
chunk_scaled_dot_kkt_fwd_kernel:
.text.chunk_scaled_dot_kkt_fwd_kernel:
[----:B------:R-:W1:Y:S01]  /*0000*/  LDC R1, c[0x0][0x28] ;  /* 0x00000a00ff017b82 */ /* 0x000e620000000800 */
[----:B------:R-:W2:Y:S07]  /*0010*/  S2R R2, SR_TID.X ;  /* 0x0000000000027919 */ /* 0x000eae0000002100 */
[----:B------:R-:W3:Y:S01]  /*0020*/  S2UR UR5, SR_CTAID.X ;  /* 0x00000000000579c3 */ /* 0x000ee20000002500 */
[----:B------:R-:W-:Y:S01]  /*0030*/  ULDC UR19, c[0x0][0x230] ;  /* 0x00008c0000137ab9 */ /* 0x000fe20000000800 */
[----:B------:R-:W-:Y:S01]  /*0040*/  ULDC.64 UR12, c[0x0][0x210] ;  /* 0x00008400000c7ab9 */ /* 0x000fe20000000a00 */
[----:B------:R-:W-:Y:S01]  /*0050*/  USHF.R.S32.HI UR21, URZ, 0x1f, UR19 ;  /* 0x0000001f3f157899 */ /* 0x000fe20008011413 */
[----:B------:R-:W-:Y:S01]  /*0060*/  ULDC.64 UR10, c[0x0][0x220] ;  /* 0x00008800000a7ab9 */ /* 0x000fe20000000a00 */
[----:B------:R-:W-:Y:S01]  /*0070*/  ULDC.64 UR16, c[0x0][0x208] ;  /* 0x0000820000107ab9 */ /* 0x000fe20000000a00 */
[----:B------:R-:W-:-:S02]  /*0080*/  UMOV UR9, 0x400 ;  /* 0x0000040000097882 */ /* 0x000fc40000000000 */
[----:B------:R-:W4:Y:S01]  /*0090*/  S2UR UR8, SR_CTAID.Y ;  /* 0x00000000000879c3 */ /* 0x000f220000002600 */
[----:B---3--:R-:W-:-:S04]  /*00a0*/  USHF.L.U32 UR5, UR5, 0x6, URZ ;  /* 0x0000000605057899 */ /* 0x008fc8000800063f */
[----:B------:R-:W-:Y:S02]  /*00b0*/  USHF.R.S32.HI UR20, URZ, 0x1f, UR5 ;  /* 0x0000001f3f147899 */ /* 0x000fe40008011405 */
[----:B------:R-:W-:Y:S01]  /*00c0*/  UISETP.GT.AND UP0, UPT, UR5, -0x1, UPT ;  /* 0xffffffff0500788c */ /* 0x000fe2000bf04270 */
[--C-:B--2---:R-:W-:Y:S01]  /*00d0*/  SHF.R.U32.HI R0, RZ, 0x3, R2.reuse ;  /* 0x00000003ff007819 */ /* 0x104fe20000011602 */
[----:B----4-:R-:W-:Y:S01]  /*00e0*/  ULOP3.LUT UR7, UR8, 0xffe0, URZ, 0xc0, !UPT ;  /* 0x0000ffe008077892 */ /* 0x010fe2000f8ec03f */
[--C-:B------:R-:W-:Y:S01]  /*00f0*/  SHF.R.U32.HI R7, RZ, 0x2, R2.reuse ;  /* 0x00000002ff077819 */ /* 0x100fe20000011602 */
[----:B------:R-:W-:Y:S01]  /*0100*/  IMAD.U32 R3, RZ, RZ, UR20 ;  /* 0x00000014ff037e24 */ /* 0x000fe2000f8e00ff */
[----:B------:R-:W-:Y:S01]  /*0110*/  SGXT.U32 R0, R0, 0x4 ;  /* 0x000000040000781a */ /* 0x000fe20000000000 */
[----:B------:R-:W-:Y:S01]  /*0120*/  UIMAD UR7, UR7, UR19, URZ ;  /* 0x00000013070772a4 */ /* 0x000fe2000f8e023f */
[----:B------:R-:W-:Y:S01]  /*0130*/  PLOP3.LUT P0, PT, PT, PT, UP0, 0x80, 0x0 ;  /* 0x000000000000781c */ /* 0x000fe20003f0f008 */
[----:B------:R-:W-:Y:S01]  /*0140*/  IMAD.U32 R8, RZ, RZ, UR5 ;  /* 0x00000005ff087e24 */ /* 0x000fe2000f8e00ff */
[----:B------:R-:W-:Y:S01]  /*0150*/  LOP3.LUT R5, R0, UR5, RZ, 0xfc, !PT ;  /* 0x0000000500057c12 */ /* 0x000fe2000f8efcff */
[----:B------:R-:W-:Y:S01]  /*0160*/  ULOP3.LUT UR6, UR7, 0x1f, UR8, 0xf8, !UPT ;  /* 0x0000001f07067892 */ /* 0x000fe2000f8ef808 */
[----:B------:R-:W-:Y:S01]  /*0170*/  SHF.R.U32.HI R4, RZ, 0x1, R2 ;  /* 0x00000001ff047819 */ /* 0x000fe20000011602 */
[----:B------:R-:W-:Y:S01]  /*0180*/  IMAD.U32 R10, RZ, RZ, UR20 ;  /* 0x00000014ff0a7e24 */ /* 0x000fe2000f8e00ff */
[----:B------:R-:W-:Y:S01]  /*0190*/  ISETP.LT.U32.AND P1, PT, R5, UR19, PT ;  /* 0x0000001305007c0c */ /* 0x000fe2000bf21070 */
[----:B------:R-:W-:Y:S01]  /*01a0*/  USHF.L.U32 UR4, UR6, 0x7, URZ ;  /* 0x0000000706047899 */ /* 0x000fe2000800063f */
[----:B------:R-:W-:Y:S01]  /*01b0*/  SGXT.U32 R7, R7, 0x3 ;  /* 0x000000030707781a */ /* 0x000fe20000000000 */
[----:B------:R-:W-:Y:S01]  /*01c0*/  IMAD.U32 R9, RZ, RZ, UR20 ;  /* 0x00000014ff097e24 */ /* 0x000fe2000f8e00ff */
[----:B------:R-:W-:Y:S01]  /*01d0*/  ISETP.LT.AND.EX P1, PT, R3, UR21, P0, P1 ;  /* 0x0000001503007c0c */ /* 0x000fe20008721310 */
[----:B------:R-:W-:Y:S01]  /*01e0*/  IMAD.U32 R3, RZ, RZ, UR5 ;  /* 0x00000005ff037e24 */ /* 0x000fe2000f8e00ff */
[----:B------:R-:W-:Y:S01]  /*01f0*/  LOP3.LUT R7, R7, 0x30, R4, 0xf8, !PT ;  /* 0x0000003007077812 */ /* 0x000fe200078ef804 */
[----:B------:R-:W-:Y:S01]  /*0200*/  UIMAD.WIDE UR12, UR4, 0x2, UR12 ;  /* 0x00000002040c78a5 */ /* 0x000fe2000f8e020c */
[----:B------:R-:W-:Y:S01]  /*0210*/  PLOP3.LUT P6, PT, PT, PT, UP0, 0x80, 0x0 ;  /* 0x000000000000781c */ /* 0x000fe20003fcf008 */
[----:B------:R-:W-:Y:S01]  /*0220*/  IMAD.U32 R6, RZ, RZ, UR20 ;  /* 0x00000014ff067e24 */ /* 0x000fe2000f8e00ff */
[----:B------:R-:W-:Y:S01]  /*0230*/  LOP3.LUT R4, R3, 0x10, R0, 0xfe, !PT ;  /* 0x0000001003047812 */ /* 0x000fe200078efe00 */
[----:B------:R-:W-:Y:S01]  /*0240*/  ULOP3.LUT UR8, UR8, 0x1f, URZ, 0xc0, !UPT ;  /* 0x0000001f08087892 */ /* 0x000fe2000f8ec03f */
[----:B------:R-:W-:Y:S01]  /*0250*/  LOP3.LUT R8, R8, 0x8, R7, 0xfe, !PT ;  /* 0x0000000808087812 */ /* 0x000fe200078efe07 */
[----:B------:R-:W-:Y:S01]  /*0260*/  UIMAD.WIDE UR10, UR7, 0x2, UR10 ;  /* 0x00000002070a78a5 */ /* 0x000fe2000f8e020a */
[----:B------:R-:W-:Y:S01]  /*0270*/  ISETP.LT.U32.AND P2, PT, R4, UR19, PT ;  /* 0x0000001304007c0c */ /* 0x000fe2000bf41070 */
[----:B------:R-:W-:Y:S01]  /*0280*/  IMAD.U32 R11, RZ, RZ, UR20 ;  /* 0x00000014ff0b7e24 */ /* 0x000fe2000f8e00ff */
[----:B------:R-:W-:Y:S01]  /*0290*/  PLOP3.LUT P0, PT, PT, PT, UP0, 0x80, 0x0 ;  /* 0x000000000000781c */ /* 0x000fe20003f0f008 */
[----:B------:R-:W-:Y:S01]  /*02a0*/  UIMAD.WIDE.U32 UR10, UR8, 0x2, UR10 ;  /* 0x00000002080a78a5 */ /* 0x000fe2000f8e000a */
[----:B------:R-:W-:Y:S01]  /*02b0*/  ISETP.LT.U32.AND P4, PT, R8, UR19, PT ;  /* 0x0000001308007c0c */ /* 0x000fe2000bf81070 */
[----:B------:R-:W-:Y:S01]  /*02c0*/  IMAD.U32 R12, RZ, RZ, UR20 ;  /* 0x00000014ff0c7e24 */ /* 0x000fe2000f8e00ff */
[----:B------:R-:W-:Y:S01]  /*02d0*/  ISETP.LT.AND.EX P2, PT, R10, UR21, P6, P2 ;  /* 0x000000150a007c0c */ /* 0x000fe2000b741320 */
[----:B------:R-:W2:Y:S01]  /*02e0*/  S2UR UR4, SR_CgaCtaId ;  /* 0x00000000000479c3 */ /* 0x000ea20000008800 */
[----:B------:R-:W-:Y:S01]  /*02f0*/  ISETP.LT.AND.EX P6, PT, R9, UR21, P0, P4 ;  /* 0x0000001509007c0c */ /* 0x000fe200087c1340 */
[----:B------:R-:W-:Y:S01]  /*0300*/  IMAD.U32 R9, RZ, RZ, UR5 ;  /* 0x00000005ff097e24 */ /* 0x000fe2000f8e00ff */
[----:B------:R-:W-:Y:S01]  /*0310*/  LOP3.LUT R3, R7, UR5, RZ, 0xfc, !PT ;  /* 0x0000000507037c12 */ /* 0x000fe2000f8efcff */
[----:B------:R-:W-:Y:S01]  /*0320*/  IMAD.U32 R25, RZ, RZ, UR20 ;  /* 0x00000014ff197e24 */ /* 0x000fe2000f8e00ff */
[----:B------:R-:W-:Y:S01]  /*0330*/  LEA R18, P0, R5, UR12, 0xd ;  /* 0x0000000c05127c11 */ /* 0x000fe2000f8068ff */
[----:B------:R-:W-:Y:S01]  /*0340*/  IMAD.U32 R33, RZ, RZ, UR20 ;  /* 0x00000014ff217e24 */ /* 0x000fe2000f8e00ff */
[----:B------:R-:W-:-:S02]  /*0350*/  LEA R16, P4, R4, UR12, 0xd ;  /* 0x0000000c04107c11 */ /* 0x000fc4000f8868ff */
[----:B------:R-:W-:Y:S02]  /*0360*/  PLOP3.LUT P3, PT, PT, PT, UP0, 0x80, 0x0 ;  /* 0x000000000000781c */ /* 0x000fe40003f6f008 */
[----:B------:R-:W-:Y:S02]  /*0370*/  ISETP.LT.U32.AND P5, PT, R3, UR19, PT ;  /* 0x0000001303007c0c */ /* 0x000fe4000bfa1070 */
[----:B------:R-:W-:Y:S01]  /*0380*/  LEA.HI.X R19, R5, UR13, R6, 0xd, P0 ;  /* 0x0000000d05137c11 */ /* 0x000fe200080f6c06 */
[----:B------:R-:W-:Y:S01]  /*0390*/  IMAD.U32 R5, RZ, RZ, UR5 ;  /* 0x00000005ff057e24 */ /* 0x000fe2000f8e00ff */
[----:B------:R-:W-:Y:S02]  /*03a0*/  LOP3.LUT R9, R9, 0x20, R0, 0xfe, !PT ;  /* 0x0000002009097812 */ /* 0x000fe400078efe00 */
[----:B------:R-:W-:Y:S01]  /*03b0*/  LEA.HI.X R17, R4, UR13, R11, 0xd, P4 ;  /* 0x0000000d04117c11 */ /* 0x000fe2000a0f6c0b */
[----:B------:R-:W-:Y:S01]  /*03c0*/  IMAD.U32 R4, RZ, RZ, UR20 ;  /* 0x00000014ff047e24 */ /* 0x000fe2000f8e00ff */
[----:B------:R-:W-:-:S02]  /*03d0*/  ISETP.LT.AND.EX P3, PT, R6, UR21, P3, P5 ;  /* 0x0000001506007c0c */ /* 0x000fc40009f61350 */
[----:B------:R-:W-:Y:S02]  /*03e0*/  PLOP3.LUT P5, PT, PT, PT, UP0, 0x80, 0x0 ;  /* 0x000000000000781c */ /* 0x000fe40003faf008 */
[----:B------:R-:W-:Y:S01]  /*03f0*/  ISETP.LT.U32.AND P4, PT, R9, UR19, PT ;  /* 0x0000001309007c0c */ /* 0x000fe2000bf81070 */
[----:B--2---:R-:W-:Y:S01]  /*0400*/  ULEA UR9, UR4, UR9, 0x18 ;  /* 0x0000000904097291 */ /* 0x004fe2000f8ec03f */
[----:B------:R-:W-:Y:S02]  /*0410*/  LEA R20, P0, R3, UR10, 0x6 ;  /* 0x0000000a03147c11 */ /* 0x000fe4000f8030ff */
[----:B------:R-:W-:Y:S01]  /*0420*/  LOP3.LUT R10, R5, 0x30, R0, 0xfe, !PT ;  /* 0x00000030050a7812 */ /* 0x000fe200078efe00 */
[----:B------:R-:W-:Y:S01]  /*0430*/  IMAD.U32 R0, RZ, RZ, UR20 ;  /* 0x00000014ff007e24 */ /* 0x000fe2000f8e00ff */
[----:B------:R-:W-:Y:S02]  /*0440*/  ISETP.LT.AND.EX P4, PT, R6, UR21, P5, P4 ;  /* 0x0000001506007c0c */ /* 0x000fe4000af81340 */
[----:B------:R-:W-:-:S02]  /*0450*/  LEA.HI.X R21, R3, UR11, R4, 0x6, P0 ;  /* 0x0000000b03157c11 */ /* 0x000fc400080f3404 */
[----:B------:R-:W-:Y:S02]  /*0460*/  PLOP3.LUT P0, PT, PT, PT, UP0, 0x80, 0x0 ;  /* 0x000000000000781c */ /* 0x000fe40003f0f008 */
[----:B------:R-:W-:Y:S02]  /*0470*/  ISETP.LT.U32.AND P5, PT, R10, UR19, PT ;  /* 0x000000130a007c0c */ /* 0x000fe4000bfa1070 */
[----:B------:R-:W-:Y:S02]  /*0480*/  LOP3.LUT R5, R2, 0x18, RZ, 0xc0, !PT ;  /* 0x0000001802057812 */ /* 0x000fe400078ec0ff */
[----:B------:R-:W-:Y:S01]  /*0490*/  ISETP.LT.AND.EX P5, PT, R0, UR21, P0, P5 ;  /* 0x0000001500007c0c */ /* 0x000fe200087a1350 */
[----:B------:R-:W-:Y:S01]  /*04a0*/  IMAD.SHL.U32 R0, R2, 0x8, RZ ;  /* 0x0000000802007824 */ /* 0x000fe200078e00ff */
[----:B------:R-:W-:Y:S01]  /*04b0*/  SHF.R.S32.HI R4, RZ, 0x5, R2 ;  /* 0x00000005ff047819 */ /* 0x000fe20000011402 */
[----:B------:R-:W-:Y:S01]  /*04c0*/  IMAD R6, R5, 0x9, RZ ;  /* 0x0000000905067824 */ /* 0x000fe200078e02ff */
[----:B------:R-:W-:-:S02]  /*04d0*/  LEA R14, P0, R9, UR12, 0xd ;  /* 0x0000000c090e7c11 */ /* 0x000fc4000f8068ff */
[----:B------:R-:W-:Y:S02]  /*04e0*/  SGXT R4, R4, 0x1 ;  /* 0x000000010404781a */ /* 0x000fe40000000200 */
[----:B------:R-:W-:Y:S02]  /*04f0*/  LOP3.LUT R29, R0, 0x38, RZ, 0xc0, !PT ;  /* 0x00000038001d7812 */ /* 0x000fe400078ec0ff */
[----:B------:R-:W-:Y:S02]  /*0500*/  LEA.HI.X R15, R9, UR13, R12, 0xd, P0 ;  /* 0x0000000d090f7c11 */ /* 0x000fe400080f6c0c */
[----:B------:R-:W-:Y:S02]  /*0510*/  LOP3.LUT R4, R4, 0x120, RZ, 0xc0, !PT ;  /* 0x0000012004047812 */ /* 0x000fe400078ec0ff */
[C---:B------:R-:W-:Y:S01]  /*0520*/  LOP3.LUT R9, R6.reuse, 0x400, R29, 0x1e, !PT ;  /* 0x0000040006097812 */ /* 0x040fe200078e1e1d */
[----:B------:R-:W-:Y:S01]  /*0530*/  IMAD.WIDE.U32 R26, R29, 0x2, R14 ;  /* 0x000000021d1a7825 */ /* 0x000fe200078e000e */
[----:B------:R-:W-:-:S02]  /*0540*/  LOP3.LUT R11, R6, 0x800, R29, 0x1e, !PT ;  /* 0x00000800060b7812 */ /* 0x000fc400078e1e1d */
[-C--:B------:R-:W-:Y:S02]  /*0550*/  LOP3.LUT R9, R9, R4.reuse, RZ, 0x3c, !PT ;  /* 0x0000000409097212 */ /* 0x080fe400078e3cff */
[----:B------:R-:W-:Y:S02]  /*0560*/  LOP3.LUT R11, R11, R4, RZ, 0x3c, !PT ;  /* 0x000000040b0b7212 */ /* 0x000fe400078e3cff */
[C-C-:B------:R-:W-:Y:S02]  /*0570*/  LOP3.LUT R5, R6.reuse, 0x38, R0.reuse, 0x78, !PT ;  /* 0x0000003806057812 */ /* 0x140fe400078e7800 */
[----:B------:R-:W-:Y:S02]  /*0580*/  LOP3.LUT R13, R6, 0xc00, R29, 0x1e, !PT ;  /* 0x00000c00060d7812 */ /* 0x000fe400078e1e1d */
[--C-:B------:R-:W-:Y:S02]  /*0590*/  LOP3.LUT R6, R9, 0x200, R0.reuse, 0xf8, !PT ;  /* 0x0000020009067812 */ /* 0x100fe400078ef800 */
[----:B------:R-:W-:-:S02]  /*05a0*/  LOP3.LUT R9, R11, 0x200, R0, 0xf8, !PT ;  /* 0x000002000b097812 */ /* 0x000fc400078ef800 */
[----:B------:R-:W-:Y:S02]  /*05b0*/  PRMT R11, RZ, 0x7610, R11 ;  /* 0x00007610ff0b7816 */ /* 0x000fe4000000000b */
[-C--:B------:R-:W-:Y:S02]  /*05c0*/  LOP3.LUT R5, R5, R4.reuse, RZ, 0x3c, !PT ;  /* 0x0000000405057212 */ /* 0x080fe400078e3cff */
[C---:B------:R-:W-:Y:S02]  /*05d0*/  LEA R12, P0, R10.reuse, UR12, 0xd ;  /* 0x0000000c0a0c7c11 */ /* 0x040fe4000f8068ff */
[----:B------:R-:W-:Y:S01]  /*05e0*/  LOP3.LUT R5, R5, 0x200, R0, 0xf8, !PT ;  /* 0x0000020005057812 */ /* 0x000fe200078ef800 */
[----:B------:R-:W5:Y:S01]  /*05f0*/  @P3 LDG.E.U16 R11, desc[UR16][R20.64] ;  /* 0x00000010140b3981 */ /* 0x000f62000c1e1500 */
[----:B------:R-:W-:Y:S02]  /*0600*/  LOP3.LUT R23, R13, R4, RZ, 0x3c, !PT ;  /* 0x000000040d177212 */ /* 0x000fe400078e3cff */
[----:B------:R-:W-:Y:S01]  /*0610*/  LEA.HI.X R13, R10, UR13, R25, 0xd, P0 ;  /* 0x0000000d0a0d7c11 */ /* 0x000fe200080f6c19 */
[----:B------:R-:W-:Y:S01]  /*0620*/  IMAD.WIDE.U32 R24, R29, 0x2, R16 ;  /* 0x000000021d187825 */ /* 0x000fe200078e0010 */
[----:B------:R-:W-:-:S02]  /*0630*/  LOP3.LUT R58, R23, 0x200, R0, 0xf8, !PT ;  /* 0x00000200173a7812 */ /* 0x000fc400078ef800 */
[----:B------:R-:W-:Y:S01]  /*0640*/  LEA R31, R5, UR9, 0x1 ;  /* 0x00000009051f7c11 */ /* 0x000fe2000f8e08ff */
[----:B------:R-:W-:Y:S01]  /*0650*/  IMAD.WIDE.U32 R22, R29, 0x2, R18 ;  /* 0x000000021d167825 */ /* 0x000fe200078e0012 */
[----:B------:R-:W-:Y:S02]  /*0660*/  LEA R35, R6, UR9, 0x1 ;  /* 0x0000000906237c11 */ /* 0x000fe4000f8e08ff */
[----:B------:R-:W-:Y:S01]  /*0670*/  LEA R37, R9, UR9, 0x1 ;  /* 0x0000000909257c11 */ /* 0x000fe2000f8e08ff */
[----:B------:R-:W-:Y:S01]  /*0680*/  IMAD.WIDE.U32 R28, R29, 0x2, R12 ;  /* 0x000000021d1c7825 */ /* 0x000fe200078e000c */
[----:B------:R-:W-:Y:S01]  /*0690*/  LEA R39, R58, UR9, 0x1 ;  /* 0x000000093a277c11 */ /* 0x000fe2000f8e08ff */
[----:B------:R-:W-:Y:S01]  /*06a0*/  @!PT LDS RZ, [RZ] ;  /* 0x00000000fffff984 */ /* 0x000fe20000000800 */
[----:B------:R-:W-:Y:S01]  /*06b0*/  @!PT LDS RZ, [RZ] ;  /* 0x00000000fffff984 */ /* 0x000fe20000000800 */
[----:B------:R-:W-:Y:S01]  /*06c0*/  @!PT LDS RZ, [RZ] ;  /* 0x00000000fffff984 */ /* 0x000fe20000000800 */
[----:B------:R-:W-:Y:S01]  /*06d0*/  LDGSTS.E.BYPASS.128 [R31], desc[UR16][R22.64], P1 ;  /* 0x00000000161f7fae */ /* 0x000fe20008901c50 */
[C---:B------:R-:W-:Y:S02]  /*06e0*/  LEA R32, P0, R8.reuse, UR10, 0x6 ;  /* 0x0000000a08207c11 */ /* 0x040fe4000f8030ff */
[----:B------:R-:W-:Y:S01]  /*06f0*/  PRMT R4, RZ, 0x7610, R4 ;  /* 0x00007610ff047816 */ /* 0x000fe20000000004 */
[----:B------:R2:W-:Y:S01]  /*0700*/  LDGSTS.E.BYPASS.128 [R35], desc[UR16][R24.64], P2 ;  /* 0x0000000018237fae */ /* 0x0005e20009101c50 */
[----:B------:R-:W-:Y:S01]  /*0710*/  LEA.HI.X R33, R8, UR11, R33, 0x6, P0 ;  /* 0x0000000b08217c11 */ /* 0x000fe200080f3421 */
[----:B------:R-:W-:Y:S01]  /*0720*/  IMAD.U32 R60, RZ, RZ, UR20 ;  /* 0x00000014ff3c7e24 */ /* 0x000fe2000f8e00ff */
[----:B------:R-:W-:Y:S01]  /*0730*/  P2R R59, PR, RZ, 0x40 ;  /* 0x00000040ff3b7803 */ /* 0x000fe20000000000 */
[----:B------:R3:W-:Y:S04]  /*0740*/  LDGSTS.E.BYPASS.128 [R37], desc[UR16][R26.64], P4 ;  /* 0x000000001a257fae */ /* 0x0007e8000a101c50 */
[----:B------:R4:W-:Y:S04]  /*0750*/  LDGSTS.E.BYPASS.128 [R39], desc[UR16][R28.64], P5 ;  /* 0x000000001c277fae */ /* 0x0009e8000a901c50 */
[----:B------:R-:W0:Y:S01]  /*0760*/  LDGDEPBAR ;  /* 0x00000000000079af */ /* 0x000e220000000000 */
[----:B------:R-:W-:Y:S01]  /*0770*/  IMAD.U32 R61, RZ, RZ, UR20 ;  /* 0x00000014ff3d7e24 */ /* 0x000fe2000f8e00ff */
[----:B------:R-:W-:Y:S01]  /*0780*/  PLOP3.LUT P0, PT, PT, PT, PT, 0x80, 0x0 ;  /* 0x000000000000781c */ /* 0x000fe20003f0f070 */
[----:B------:R-:W-:Y:S01]  /*0790*/  IMAD.MOV.U32 R73, RZ, RZ, 0x40 ;  /* 0x00000040ff497424 */ /* 0x000fe200078e00ff */
[----:B------:R1:W5:Y:S01]  /*07a0*/  @P6 LDG.E.U16 R4, desc[UR16][R32.64] ;  /* 0x0000001020046981 */ /* 0x000362000c1e1500 */
[----:B------:R-:W-:Y:S01]  /*07b0*/  IMAD.MOV.U32 R64, RZ, RZ, RZ ;  /* 0x000000ffff407224 */ /* 0x000fe200078e00ff */
[----:B--2---:R-:W-:-:S02]  /*07c0*/  CS2R R24, SRZ ;  /* 0x0000000000187805 */ /* 0x004fc4000001ff00 */
[----:B---3--:R-:W-:Y:S02]  /*07d0*/  CS2R R26, SRZ ;  /* 0x00000000001a7805 */ /* 0x008fe4000001ff00 */
[----:B----4-:R-:W-:Y:S02]  /*07e0*/  CS2R R28, SRZ ;  /* 0x00000000001c7805 */ /* 0x010fe4000001ff00 */
[----:B------:R-:W-:Y:S02]  /*07f0*/  CS2R R30, SRZ ;  /* 0x00000000001e7805 */ /* 0x000fe4000001ff00 */
[----:B------:R-:W-:Y:S02]  /*0800*/  CS2R R34, SRZ ;  /* 0x0000000000227805 */ /* 0x000fe4000001ff00 */
[----:B------:R-:W-:Y:S02]  /*0810*/  CS2R R36, SRZ ;  /* 0x0000000000247805 */ /* 0x000fe4000001ff00 */
[----:B------:R-:W-:-:S02]  /*0820*/  CS2R R38, SRZ ;  /* 0x0000000000267805 */ /* 0x000fc4000001ff00 */
[----:B------:R-:W-:Y:S02]  /*0830*/  CS2R R40, SRZ ;  /* 0x0000000000287805 */ /* 0x000fe4000001ff00 */
[----:B-1----:R-:W-:Y:S02]  /*0840*/  CS2R R32, SRZ ;  /* 0x0000000000207805 */ /* 0x002fe4000001ff00 */
[----:B------:R-:W-:Y:S02]  /*0850*/  CS2R R42, SRZ ;  /* 0x00000000002a7805 */ /* 0x000fe4000001ff00 */
[----:B------:R-:W-:Y:S02]  /*0860*/  CS2R R44, SRZ ;  /* 0x00000000002c7805 */ /* 0x000fe4000001ff00 */
[----:B------:R-:W-:Y:S02]  /*0870*/  CS2R R46, SRZ ;  /* 0x00000000002e7805 */ /* 0x000fe4000001ff00 */
[----:B------:R-:W-:-:S02]  /*0880*/  CS2R R48, SRZ ;  /* 0x0000000000307805 */ /* 0x000fc4000001ff00 */
[----:B------:R-:W-:Y:S02]  /*0890*/  CS2R R50, SRZ ;  /* 0x0000000000327805 */ /* 0x000fe4000001ff00 */
[----:B------:R-:W-:Y:S02]  /*08a0*/  CS2R R52, SRZ ;  /* 0x0000000000347805 */ /* 0x000fe4000001ff00 */
[----:B------:R-:W-:Y:S02]  /*08b0*/  CS2R R54, SRZ ;  /* 0x0000000000367805 */ /* 0x000fe4000001ff00 */
[----:B------:R-:W-:Y:S01]  /*08c0*/  LOP3.LUT R10, R7, 0x8, RZ, 0xfc, !PT ;  /* 0x00000008070a7812 */ /* 0x000fe200078efcff */
[C---:B------:R-:W-:Y:S01]  /*08d0*/  IMAD.SHL.U32 R63, R3.reuse, 0x20, RZ ;  /* 0x00000020033f7824 */ /* 0x040fe200078e00ff */
[----:B------:R-:W-:Y:S01]  /*08e0*/  SHF.L.U64.HI R60, R3, 0x5, R60 ;  /* 0x00000005033c7819 */ /* 0x000fe2000001023c */
[C---:B------:R-:W-:Y:S01]  /*08f0*/  IMAD.SHL.U32 R62, R8.reuse, 0x20, RZ ;  /* 0x00000020083e7824 */ /* 0x040fe200078e00ff */
[----:B------:R-:W-:Y:S01]  /*0900*/  SHF.L.U64.HI R61, R8, 0x5, R61 ;  /* 0x00000005083d7819 */ /* 0x000fe2000001023d */
[----:B------:R-:W-:Y:S01]  /*0910*/  USHF.R.S32.HI UR18, URZ, 0x1f, UR7 ;  /* 0x0000001f3f127899 */ /* 0x000fe20008011407 */
[----:B------:R-:W-:Y:S01]  /*0920*/  UMOV UR10, 0xffffffff ;  /* 0xffffffff000a7882 */ /* 0x000fe20000000000 */
[----:B------:R-:W-:-:S10]  /*0930*/  UMOV UR4, URZ ;  /* 0x0000003f00047c82 */ /* 0x000fd40008000000 */
.L_x_0:
[----:B------:R-:W-:Y:S01]  /*0940*/  UIADD3 UR10, UR10, 0x1, URZ ;  /* 0x000000010a0a7890 */ /* 0x000fe2000fffe03f */
[----:B------:R-:W-:-:S04]  /*0950*/  DEPBAR.LE SB0, 0x0 ;  /* 0x000080000000791a */ /* 0x000fc80000000000 */
[----:B------:R-:W-:Y:S01]  /*0960*/  BAR.SYNC.DEFER_BLOCKING 0x0 ;  /* 0x0000000000007b1d */ /* 0x000fe20000010000 */
[----:B------:R-:W-:Y:S01]  /*0970*/  UISETP.GT.AND UP1, UPT, UR10, 0x1, UPT ;  /* 0x000000010a00788c */ /* 0x000fe2000bf24270 */
[----:B------:R-:W-:Y:S01]  /*0980*/  LOP3.LUT R73, R73, 0x38, R0, 0xf8, !PT ;  /* 0x0000003849497812 */ /* 0x000fe200078ef800 */
[----:B------:R-:W-:Y:S01]  /*0990*/  UIADD3 UR4, UR4, 0x1, URZ ;  /* 0x0000000104047890 */ /* 0x000fe2000fffe03f */
[----:B------:R-:W-:Y:S01]  /*09a0*/  SEL R66, RZ, 0x10, !P0 ;  /* 0x00000010ff427807 */ /* 0x000fe20004000000 */
[----:B------:R-:W-:Y:S01]  /*09b0*/  USEL UR10, UR10, URZ, !UP1 ;  /* 0x0000003f0a0a7287 */ /* 0x000fe2000c800000 */
[----:B------:R-:W-:Y:S01]  /*09c0*/  UMOV UR13, 0x40000040 ;  /* 0x40000040000d7882 */ /* 0x000fe20000000000 */
[C---:B------:R-:W-:Y:S02]  /*09d0*/  IMAD.SHL.U32 R71, R73.reuse, 0x2, RZ ;  /* 0x0000000249477824 */ /* 0x040fe400078e00ff */
[----:B------:R-:W-:Y:S01]  /*09e0*/  ULEA UR11, UR10, UR9, 0xd ;  /* 0x000000090a0b7291 */ /* 0x000fe2000f8e683f */
[----:B------:R-:W-:Y:S01]  /*09f0*/  SHF.L.U64.HI R73, R73, 0x1, R64 ;  /* 0x0000000149497819 */ /* 0x000fe20000010240 */
[----:B------:R-:W-:Y:S01]  /*0a00*/  UMOV UR15, UR13 ;  /* 0x0000000d000f7c82 */ /* 0x000fe20008000000 */
[----:B------:R-:W-:Y:S01]  /*0a10*/  UISETP.GT.AND UP1, UPT, UR4, 0x1, UPT ;  /* 0x000000010400788c */ /* 0x000fe2000bf24270 */
[----:B------:R-:W-:Y:S01]  /*0a20*/  IADD3 R20, P6, R71, R18, RZ ;  /* 0x0000001247147210 */ /* 0x000fe20007fde0ff */
[----:B------:R-:W-:Y:S01]  /*0a30*/  USHF.R.U32.HI UR12, URZ, 0x4, UR11 ;  /* 0x000000043f0c7899 */ /* 0x000fe2000801160b */
[C---:B------:R-:W-:Y:S01]  /*0a40*/  SEL R22, R66.reuse, RZ, P1 ;  /* 0x000000ff42167207 */ /* 0x040fe20000800000 */
[----:B------:R-:W-:Y:S01]  /*0a50*/  USEL UR4, UR4, URZ, !UP1 ;  /* 0x0000003f04047287 */ /* 0x000fe2000c800000 */
[----:B------:R-:W-:Y:S01]  /*0a60*/  SEL R56, R66, RZ, P2 ;  /* 0x000000ff42387207 */ /* 0x000fe20001000000 */
[----:B------:R-:W-:Y:S01]  /*0a70*/  USGXT.U32 UR12, UR12, 0xe ;  /* 0x0000000e0c0c789a */ /* 0x000fe20008000000 */
[----:B------:R-:W-:Y:S01]  /*0a80*/  IMAD.X R21, R73, 0x1, R19, P6 ;  /* 0x0000000149157824 */ /* 0x000fe200030e0613 */
[----:B------:R-:W-:-:S02]  /*0a90*/  ISETP.NE.U32.AND P6, PT, R22, RZ, PT ;  /* 0x000000ff1600720c */ /* 0x000fc40003fc5070 */
[----:B------:R-:W-:Y:S01]  /*0aa0*/  ULOP3.LUT UR12, UR12, 0x2000000, URZ, 0xfc, !UPT ;  /* 0x020000000c0c7892 */ /* 0x000fe2000f8efc3f */
[C---:B------:R-:W-:Y:S01]  /*0ab0*/  SEL R68, R66.reuse, RZ, P4 ;  /* 0x000000ff42447207 */ /* 0x040fe20002000000 */
[----:B------:R-:W-:Y:S01]  /*0ac0*/  WARPGROUP.ARRIVE ;  /* 0x00000000000079c5 */ /* 0x000fe20000000000 */
[----:B------:R-:W-:-:S04]  /*0ad0*/  SEL R66, R66, RZ, P5 ;  /* 0x000000ff42427207 */ /* 0x000fc80002800000 */
[----:B------:R-:W-:Y:S02]  /*0ae0*/  UMOV UR14, UR12 ;  /* 0x0000000c000e7c82 */ /* 0x000fe40008000000 */
[----:B------:R-:W-:Y:S01]  /*0af0*/  HGMMA.64x64x16.F32.BF16 R24, gdesc[UR12], R24 ;  /* 0x00e000000c1879f0 */ /* 0x000fe20008701818 */
[----:B------:R-:W-:Y:S01]  /*0b00*/  UIADD3 UR12, UR11, 0x20, URZ ;  /* 0x000000200b0c7890 */ /* 0x000fe2000fffe03f */
[----:B------:R-:W-:-:S03]  /*0b10*/  UMOV UR13, 0x40000040 ;  /* 0x40000040000d7882 */ /* 0x000fc60000000000 */
[----:B------:R-:W-:Y:S01]  /*0b20*/  USHF.R.U32.HI UR12, URZ, 0x4, UR12 ;  /* 0x000000043f0c7899 */ /* 0x000fe2000801160c */
[----:B------:R-:W-:-:S03]  /*0b30*/  UMOV UR15, UR13 ;  /* 0x0000000d000f7c82 */ /* 0x000fc60008000000 */
[----:B------:R-:W-:-:S04]  /*0b40*/  USGXT.U32 UR12, UR12, 0xe ;  /* 0x0000000e0c0c789a */ /* 0x000fc80008000000 */
[----:B------:R-:W-:-:S07]  /*0b50*/  ULOP3.LUT UR12, UR12, 0x2000000, URZ, 0xfc, !UPT ;  /* 0x020000000c0c7892 */ /* 0x000fce000f8efc3f */
[----:B------:R-:W-:Y:S02]  /*0b60*/  UMOV UR14, UR12 ;  /* 0x0000000c000e7c82 */ /* 0x000fe40008000000 */
[----:B------:R-:W-:Y:S01]  /*0b70*/  HGMMA.64x64x16.F32.BF16 R24, gdesc[UR12], R24 ;  /* 0x00e000000c1879f0 */ /* 0x000fe20008701818 */
[----:B------:R-:W-:Y:S01]  /*0b80*/  UIADD3 UR12, UR11, 0x40, URZ ;  /* 0x000000400b0c7890 */ /* 0x000fe2000fffe03f */
[----:B------:R-:W-:Y:S01]  /*0b90*/  UMOV UR13, 0x40000040 ;  /* 0x40000040000d7882 */ /* 0x000fe20000000000 */
[----:B------:R-:W-:Y:S02]  /*0ba0*/  UIADD3 UR11, UR11, 0x60, URZ ;  /* 0x000000600b0b7890 */ /* 0x000fe4000fffe03f */
[----:B------:R-:W-:Y:S01]  /*0bb0*/  USHF.R.U32.HI UR12, URZ, 0x4, UR12 ;  /* 0x000000043f0c7899 */ /* 0x000fe2000801160c */
[----:B------:R-:W-:Y:S01]  /*0bc0*/  UMOV UR15, UR13 ;  /* 0x0000000d000f7c82 */ /* 0x000fe20008000000 */
[----:B------:R-:W-:Y:S02]  /*0bd0*/  USHF.R.U32.HI UR11, URZ, 0x4, UR11 ;  /* 0x000000043f0b7899 */ /* 0x000fe4000801160b */
[----:B------:R-:W-:-:S02]  /*0be0*/  USGXT.U32 UR12, UR12, 0xe ;  /* 0x0000000e0c0c789a */ /* 0x000fc40008000000 */
[----:B------:R-:W-:Y:S02]  /*0bf0*/  USGXT.U32 UR11, UR11, 0xe ;  /* 0x0000000e0b0b789a */ /* 0x000fe40008000000 */
[----:B------:R-:W-:-:S07]  /*0c00*/  ULOP3.LUT UR12, UR12, 0x2000000, URZ, 0xfc, !UPT ;  /* 0x020000000c0c7892 */ /* 0x000fce000f8efc3f */
[----:B------:R-:W-:Y:S02]  /*0c10*/  UMOV UR14, UR12 ;  /* 0x0000000c000e7c82 */ /* 0x000fe40008000000 */
[----:B------:R-:W-:Y:S01]  /*0c20*/  HGMMA.64x64x16.F32.BF16 R24, gdesc[UR12], R24 ;  /* 0x00e000000c1879f0 */ /* 0x000fe20008701818 */
[----:B------:R-:W-:Y:S01]  /*0c30*/  ULOP3.LUT UR12, UR11, 0x2000000, URZ, 0xfc, !UPT ;  /* 0x020000000b0c7892 */ /* 0x000fe2000f8efc3f */
[----:B------:R-:W-:Y:S01]  /*0c40*/  UMOV UR13, 0x40000040 ;  /* 0x40000040000d7882 */ /* 0x000fe20000000000 */
[----:B------:R-:W-:Y:S01]  /*0c50*/  ULEA UR11, UR4, UR9, 0xd ;  /* 0x00000009040b7291 */ /* 0x000fe2000f8e683f */
[----:B------:R-:W-:-:S04]  /*0c60*/  UMOV UR15, UR13 ;  /* 0x0000000d000f7c82 */ /* 0x000fc80008000000 */
[----:B------:R-:W-:Y:S01]  /*0c70*/  UMOV UR14, UR12 ;  /* 0x0000000c000e7c82 */ /* 0x000fe20008000000 */
[----:B------:R-:W-:Y:S02]  /*0c80*/  LEA R65, R5, UR11, 0x1 ;  /* 0x0000000b05417c11 */ /* 0x000fe4000f8e08ff */
[----:B------:R-:W-:Y:S02]  /*0c90*/  LEA R67, R6, UR11, 0x1 ;  /* 0x0000000b06437c11 */ /* 0x000fe4000f8e08ff */
[----:B------:R-:W-:Y:S01]  /*0ca0*/  LEA R69, R9, UR11, 0x1 ;  /* 0x0000000b09457c11 */ /* 0x000fe2000f8e08ff */
[----:B------:R-:W-:Y:S03]  /*0cb0*/  HGMMA.64x64x16.F32.BF16 R24, gdesc[UR12], R24, gsb0 ;  /* 0x00e000000c1879f0 */ /* 0x000fe60008001818 */
[----:B------:R-:W-:Y:S02]  /*0cc0*/  WARPGROUP.DEPBAR.LE gsb0, 0x1 ;  /* 0x00008000000079c5 */ /* 0x000fe40000010100 */
[----:B------:R-:W-:Y:S06]  /*0cd0*/  BAR.SYNC.DEFER_BLOCKING 0x0 ;  /* 0x0000000000007b1d */ /* 0x000fec0000010000 */
[----:B------:R-:W-:Y:S01]  /*0ce0*/  @!PT LDS RZ, [RZ] ;  /* 0x00000000fffff984 */ /* 0x000fe20000000800 */
[----:B------:R-:W-:Y:S01]  /*0cf0*/  @!PT LDS RZ, [RZ] ;  /* 0x00000000fffff984 */ /* 0x000fe20000000800 */
[----:B------:R-:W-:Y:S01]  /*0d00*/  @!PT LDS RZ, [RZ] ;  /* 0x00000000fffff984 */ /* 0x000fe20000000800 */
[----:B------:R1:W-:Y:S01]  /*0d10*/  LDGSTS.E.BYPASS.128 [R65], desc[UR16][R20.64], P6 ;  /* 0x0000000014417fae */ /* 0x0003e2000b101c50 */
[----:B------:R-:W-:-:S05]  /*0d20*/  IADD3 R22, P6, R71, R16, RZ ;  /* 0x0000001047167210 */ /* 0x000fca0007fde0ff */
[----:B------:R-:W-:Y:S01]  /*0d30*/  IMAD.X R23, R73, 0x1, R17, P6 ;  /* 0x0000000149177824 */ /* 0x000fe200030e0611 */
[----:B------:R-:W-:Y:S02]  /*0d40*/  ISETP.NE.U32.AND P6, PT, R56, RZ, PT ;  /* 0x000000ff3800720c */ /* 0x000fe40003fc5070 */
[----:B-1----:R-:W-:-:S11]  /*0d50*/  LEA R65, R58, UR11, 0x1 ;  /* 0x0000000b3a417c11 */ /* 0x002fd6000f8e08ff */
[----:B------:R1:W-:Y:S01]  /*0d60*/  LDGSTS.E.BYPASS.128 [R67], desc[UR16][R22.64], P6 ;  /* 0x0000000016437fae */ /* 0x0003e2000b101c50 */
[----:B------:R-:W-:-:S05]  /*0d70*/  IADD3 R56, P6, R71, R14, RZ ;  /* 0x0000000e47387210 */ /* 0x000fca0007fde0ff */
[----:B------:R-:W-:Y:S01]  /*0d80*/  IMAD.X R57, R73, 0x1, R15, P6 ;  /* 0x0000000149397824 */ /* 0x000fe200030e060f */
[----:B------:R-:W-:-:S13]  /*0d90*/  ISETP.NE.U32.AND P6, PT, R68, RZ, PT ;  /* 0x000000ff4400720c */ /* 0x000fda0003fc5070 */
[----:B------:R1:W-:Y:S01]  /*0da0*/  LDGSTS.E.BYPASS.128 [R69], desc[UR16][R56.64], P6 ;  /* 0x0000000038457fae */ /* 0x0003e2000b101c50 */
[----:B------:R-:W-:-:S05]  /*0db0*/  IADD3 R20, P6, R71, R12, RZ ;  /* 0x0000000c47147210 */ /* 0x000fca0007fde0ff */
[----:B------:R-:W-:Y:S01]  /*0dc0*/  IMAD.X R21, R73, 0x1, R13, P6 ;  /* 0x0000000149157824 */ /* 0x000fe200030e060d */
[----:B------:R-:W-:Y:S01]  /*0dd0*/  ISETP.NE.U32.AND P6, PT, R66, RZ, PT ;  /* 0x000000ff4200720c */ /* 0x000fe20003fc5070 */
[----:B------:R-:W-:-:S12]  /*0de0*/  IMAD.MOV.U32 R73, RZ, RZ, 0x80 ;  /* 0x00000080ff497424 */ /* 0x000fd800078e00ff */
[----:B------:R1:W-:Y:S01]  /*0df0*/  LDGSTS.E.BYPASS.128 [R65], desc[UR16][R20.64], P6 ;  /* 0x0000000014417fae */ /* 0x0003e2000b101c50 */
[----:B------:R-:W-:Y:S02]  /*0e00*/  PLOP3.LUT P6, PT, P0, PT, PT, 0x80, 0x0 ;  /* 0x000000000000781c */ /* 0x000fe400007cf070 */
[----:B------:R-:W-:Y:S01]  /*0e10*/  PLOP3.LUT P0, PT, PT, PT, PT, 0x8, 0x0 ;  /* 0x000000000000781c */ /* 0x000fe20003f0e170 */
[----:B------:R-:W0:Y:S10]  /*0e20*/  LDGDEPBAR ;  /* 0x00000000000079af */ /* 0x000e340000000000 */
[----:B-1----:R-:W-:Y:S05]  /*0e30*/  @P6 BRA `(.L_x_0) ;  /* 0xfffffff800c06947 */ /* 0x002fea000383ffff */
[----:B------:R-:W-:Y:S01]  /*0e40*/  IMAD.SHL.U32 R0, R2, 0x2, RZ ;  /* 0x0000000202007824 */ /* 0x000fe200078e00ff */
[----:B------:R-:W-:Y:S01]  /*0e50*/  ULDC.64 UR10, c[0x0][0x218] ;  /* 0x00008600000a7ab9 */ /* 0x000fe20000000a00 */
[----:B------:R-:W-:Y:S01]  /*0e60*/  IMAD.U32 R5, RZ, RZ, UR5 ;  /* 0x00000005ff057e24 */ /* 0x000fe2000f8e00ff */
[----:B------:R-:W-:Y:S01]  /*0e70*/  ULEA UR4, UP1, UR7, UR10, 0x2 ;  /* 0x0000000a07047291 */ /* 0x000fe2000f82103f */
[----:B------:R-:W-:Y:S01]  /*0e80*/  IMAD.U32 R6, RZ, RZ, UR20 ;  /* 0x00000014ff067e24 */ /* 0x000fe2000f8e00ff */
[----:B------:R-:W-:Y:S01]  /*0e90*/  LOP3.LUT R0, R0, 0x6, RZ, 0xc0, !PT ;  /* 0x0000000600007812 */ /* 0x000fe200078ec0ff */
[----:B------:R-:W-:Y:S01]  /*0ea0*/  IMAD.U32 R9, RZ, RZ, UR5 ;  /* 0x00000005ff097e24 */ /* 0x000fe2000f8e00ff */
[----:B------:R-:W-:Y:S01]  /*0eb0*/  ULEA.HI.X UR18, UR7, UR11, UR18, 0x2, UP1 ;  /* 0x0000000b07127291 */ /* 0x000fe200088f1412 */
[----:B------:R-:W-:Y:S01]  /*0ec0*/  PLOP3.LUT P1, PT, PT, PT, UP0, 0x80, 0x0 ;  /* 0x000000000000781c */ /* 0x000fe20003f2f008 */
[----:B------:R-:W-:Y:S01]  /*0ed0*/  ULEA UR8, UP1, UR8, UR4, 0x2 ;  /* 0x0000000408087291 */ /* 0x000fe2000f82103f */
[----:B------:R-:W-:Y:S01]  /*0ee0*/  LOP3.LUT R5, R5, 0x31, R0, 0xfe, !PT ;  /* 0x0000003105057812 */ /* 0x000fe200078efe00 */
[----:B------:R-:W-:Y:S01]  /*0ef0*/  IMAD.U32 R13, RZ, RZ, UR5 ;  /* 0x00000005ff0d7e24 */ /* 0x000fe2000f8e00ff */
[----:B------:R-:W-:-:S02]  /*0f00*/  WARPGROUP.DEPBAR.LE gsb0, 0x0 ;  /* 0x00008000000079c5 */ /* 0x000fc40000010000 */
[----:B------:R-:W-:Y:S01]  /*0f10*/  ISETP.LT.U32.AND P0, PT, R5, UR19, PT ;  /* 0x0000001305007c0c */ /* 0x000fe2000bf01070 */
[----:B------:R-:W-:Y:S01]  /*0f20*/  UIADD3.X UR4, URZ, UR18, URZ, UP1, !UPT ;  /* 0x000000123f047290 */ /* 0x000fe20008ffe43f */
[----:B------:R-:W-:-:S04]  /*0f30*/  DEPBAR.LE SB0, 0x0 ;  /* 0x000080000000791a */ /* 0x000fc80000000000 */
[----:B------:R-:W-:Y:S01]  /*0f40*/  LEA R14, P2, R63, UR8, 0x2 ;  /* 0x000000083f0e7c11 */ /* 0x000fe2000f8410ff */
[----:B------:R-:W-:Y:S01]  /*0f50*/  IMAD.U32 R16, RZ, RZ, UR20 ;  /* 0x00000014ff107e24 */ /* 0x000fe2000f8e00ff */
[----:B------:R-:W-:Y:S02]  /*0f60*/  LEA R18, P4, R62, UR8, 0x2 ;  /* 0x000000083e127c11 */ /* 0x000fe4000f8810ff */
[----:B------:R-:W-:Y:S02]  /*0f70*/  CS2R R70, SRZ ;  /* 0x0000000000467805 */ /* 0x000fe4000001ff00 */
[----:B------:R-:W-:Y:S02]  /*0f80*/  ISETP.LT.AND.EX P0, PT, R6, UR21, P1, P0 ;  /* 0x0000001506007c0c */ /* 0x000fe40008f01300 */
[--C-:B------:R-:W-:Y:S02]  /*0f90*/  LOP3.LUT R12, R9, 0x30, R0.reuse, 0xfe, !PT ;  /* 0x00000030090c7812 */ /* 0x100fe400078efe00 */
[----:B------:R-:W-:Y:S01]  /*0fa0*/  LOP3.LUT R6, R13, 0x29, R0, 0xfe, !PT ;  /* 0x000000290d067812 */ /* 0x000fe200078efe00 */
[----:B------:R-:W-:Y:S01]  /*0fb0*/  IMAD.U32 R13, RZ, RZ, UR20 ;  /* 0x00000014ff0d7e24 */ /* 0x000fe2000f8e00ff */
[----:B------:R-:W-:Y:S01]  /*0fc0*/  LEA.HI.X R15, R63, UR4, R60, 0x2, P2 ;  /* 0x000000043f0f7c11 */ /* 0x000fe200090f143c */
[----:B------:R-:W-:Y:S01]  /*0fd0*/  BAR.SYNC.DEFER_BLOCKING 0x0 ;  /* 0x0000000000007b1d */ /* 0x000fe20000010000 */
[----:B------:R-:W-:-:S02]  /*0fe0*/  LEA.HI.X R19, R62, UR4, R61, 0x2, P4 ;  /* 0x000000043e137c11 */ /* 0x000fc4000a0f143d */
[----:B------:R-:W-:Y:S02]  /*0ff0*/  PLOP3.LUT P5, PT, PT, PT, UP0, 0x80, 0x0 ;  /* 0x000000000000781c */ /* 0x000fe40003faf008 */
[----:B------:R-:W-:Y:S02]  /*1000*/  PLOP3.LUT P2, PT, PT, PT, UP0, 0x80, 0x0 ;  /* 0x000000000000781c */ /* 0x000fe40003f4f008 */
[----:B------:R-:W-:Y:S02]  /*1010*/  ISETP.LT.U32.AND P1, PT, R12, UR19, PT ;  /* 0x000000130c007c0c */ /* 0x000fe4000bf21070 */
[----:B------:R-:W-:Y:S02]  /*1020*/  ISETP.LT.U32.AND P4, PT, R6, UR19, PT ;  /* 0x0000001306007c0c */ /* 0x000fe4000bf81070 */
[----:B------:R-:W-:Y:S02]  /*1030*/  LOP3.LUT R9, R9, 0x28, R0, 0xfe, !PT ;  /* 0x0000002809097812 */ /* 0x000fe400078efe00 */
[----:B------:R-:W-:-:S02]  /*1040*/  ISETP.LT.AND.EX P1, PT, R16, UR21, P5, P1 ;  /* 0x0000001510007c0c */ /* 0x000fc4000af21310 */
[----:B------:R-:W-:Y:S02]  /*1050*/  ISETP.LT.AND.EX P2, PT, R13, UR21, P2, P4 ;  /* 0x000000150d007c0c */ /* 0x000fe40009741340 */
[----:B------:R-:W-:Y:S02]  /*1060*/  PLOP3.LUT P5, PT, PT, PT, UP0, 0x80, 0x0 ;  /* 0x000000000000781c */ /* 0x000fe40003faf008 */
[----:B------:R-:W-:-:S04]  /*1070*/  ISETP.LT.U32.AND P4, PT, R9, UR19, PT ;  /* 0x0000001309007c0c */ /* 0x000fc8000bf81070 */
[----:B------:R-:W-:Y:S01]  /*1080*/  ISETP.LT.AND.EX P4, PT, R13, UR21, P5, P4 ;  /* 0x000000150d007c0c */ /* 0x000fe2000af81340 */
[----:B------:R-:W-:Y:S01]  /*1090*/  IMAD.U32 R13, RZ, RZ, UR5 ;  /* 0x00000005ff0d7e24 */ /* 0x000fe2000f8e00ff */
[----:B------:R1:W2:Y:S04]  /*10a0*/  @P3 LDG.E R71, desc[UR16][R14.64] ;  /* 0x000000100e473981 */ /* 0x0002a8000c1e1900 */
[----:B------:R-:W-:Y:S01]  /*10b0*/  LOP3.LUT R60, R13, 0x21, R0, 0xfe, !PT ;  /* 0x000000210d3c7812 */ /* 0x000fe200078efe00 */
[----:B------:R-:W-:Y:S01]  /*10c0*/  IMAD.U32 R13, RZ, RZ, UR20 ;  /* 0x00000014ff0d7e24 */ /* 0x000fe2000f8e00ff */
[----:B------:R-:W-:Y:S02]  /*10d0*/  PLOP3.LUT P5, PT, PT, PT, UP0, 0x80, 0x0 ;  /* 0x000000000000781c */ /* 0x000fe40003faf008 */
[----:B------:R-:W-:-:S02]  /*10e0*/  ISETP.LT.U32.AND P3, PT, R60, UR19, PT ;  /* 0x000000133c007c0c */ /* 0x000fc4000bf61070 */
[----:B------:R-:W-:Y:S02]  /*10f0*/  LOP3.LUT R61, R0, UR5, RZ, 0xfc, !PT ;  /* 0x00000005003d7c12 */ /* 0x000fe4000f8efcff */
[----:B------:R-:W-:Y:S01]  /*1100*/  ISETP.LT.AND.EX P3, PT, R13, UR21, P5, P3 ;  /* 0x000000150d007c0c */ /* 0x000fe2000af61330 */
[----:B------:R-:W-:Y:S01]  /*1110*/  IMAD.U32 R13, RZ, RZ, UR5 ;  /* 0x00000005ff0d7e24 */ /* 0x000fe2000f8e00ff */
[----:B------:R-:W-:-:S04]  /*1120*/  ISETP.GE.AND P6, PT, R61, UR19, PT ;  /* 0x000000133d007c0c */ /* 0x000fc8000bfc6270 */
[----:B------:R-:W-:Y:S01]  /*1130*/  ISETP.GT.AND P5, PT, R13, -0x1, !P6 ;  /* 0xffffffff0d00780c */ /* 0x000fe200077a4270 */
[----:B------:R-:W-:Y:S02]  /*1140*/  IMAD.U32 R22, RZ, RZ, UR8 ;  /* 0x00000008ff167e24 */ /* 0x000fe4000f8e00ff */
[----:B------:R-:W-:Y:S02]  /*1150*/  IMAD.U32 R23, RZ, RZ, UR4 ;  /* 0x00000004ff177e24 */ /* 0x000fe4000f8e00ff */
[----:B------:R-:W-:Y:S02]  /*1160*/  IMAD.MOV.U32 R17, RZ, RZ, RZ ;  /* 0x000000ffff117224 */ /* 0x000fe400078e00ff */
[----:B-1----:R-:W-:-:S04]  /*1170*/  IMAD.WIDE R14, R61, 0x80, R22 ;  /* 0x000000803d0e7825 */ /* 0x002fc800078e0216 */
[----:B------:R-:W-:Y:S02]  /*1180*/  IMAD.U32 R13, RZ, RZ, UR5 ;  /* 0x00000005ff0d7e24 */ /* 0x000fe4000f8e00ff */
[----:B------:R1:W2:Y:S03]  /*1190*/  @P5 LDG.E R17, desc[UR16][R14.64] ;  /* 0x000000100e115981 */ /* 0x0002a6000c1e1900 */
[----:B------:R-:W-:Y:S01]  /*11a0*/  LOP3.LUT R20, R13, 0x20, R0, 0xfe, !PT ;  /* 0x000000200d147812 */ /* 0x000fe200078efe00 */
[----:B------:R-:W-:Y:S01]  /*11b0*/  IMAD.U32 R13, RZ, RZ, UR20 ;  /* 0x00000014ff0d7e24 */ /* 0x000fe2000f8e00ff */
[----:B------:R-:W-:Y:S02]  /*11c0*/  PLOP3.LUT P5, PT, PT, PT, UP0, 0x80, 0x0 ;  /* 0x000000000000781c */ /* 0x000fe40003faf008 */
[----:B------:R-:W-:-:S04]  /*11d0*/  ISETP.LT.U32.AND P6, PT, R20, UR19, PT ;  /* 0x0000001314007c0c */ /* 0x000fc8000bfc1070 */
[----:B------:R-:W-:Y:S02]  /*11e0*/  ISETP.LT.AND.EX P5, PT, R13, UR21, P5, P6 ;  /* 0x000000150d007c0c */ /* 0x000fe4000afa1360 */
[----:B------:R-:W-:Y:S01]  /*11f0*/  ISETP.NE.AND P6, PT, R59, RZ, PT ;  /* 0x000000ff3b00720c */ /* 0x000fe20003fc5270 */
[----:B------:R-:W-:Y:S01]  /*1200*/  IMAD.U32 R67, RZ, RZ, UR5 ;  /* 0x00000005ff437e24 */ /* 0x000fe2000f8e00ff */
[----:B------:R-:W-:Y:S01]  /*1210*/  CS2R R68, SRZ ;  /* 0x0000000000447805 */ /* 0x000fe2000001ff00 */
[----:B------:R-:W-:-:S03]  /*1220*/  IMAD.U32 R13, RZ, RZ, UR5 ;  /* 0x00000005ff0d7e24 */ /* 0x000fc6000f8e00ff */
[----:B------:R-:W-:-:S07]  /*1230*/  LOP3.LUT R67, R67, 0x1, R0, 0xfe, !PT ;  /* 0x0000000143437812 */ /* 0x000fce00078efe00 */
[----:B------:R3:W4:Y:S01]  /*1240*/  @P6 LDG.E R69, desc[UR16][R18.64] ;  /* 0x0000001012456981 */ /* 0x000722000c1e1900 */
[----:B------:R-:W-:-:S04]  /*1250*/  ISETP.GE.AND P6, PT, R67, UR19, PT ;  /* 0x0000001343007c0c */ /* 0x000fc8000bfc6270 */
[----:B------:R-:W-:Y:S01]  /*1260*/  ISETP.GT.AND P6, PT, R13, -0x1, !P6 ;  /* 0xffffffff0d00780c */ /* 0x000fe200077c4270 */
[----:B-1----:R-:W-:Y:S02]  /*1270*/  IMAD.MOV.U32 R14, RZ, RZ, RZ ;  /* 0x000000ffff0e7224 */ /* 0x002fe400078e00ff */
[----:B------:R-:W-:-:S10]  /*1280*/  IMAD.WIDE R56, R67, 0x80, R22 ;  /* 0x0000008043387825 */ /* 0x000fd400078e0216 */
[----:B------:R-:W4:Y:S01]  /*1290*/  @P6 LDG.E R14, desc[UR16][R56.64] ;  /* 0x00000010380e6981 */ /* 0x000f22000c1e1900 */
[----:B------:R-:W-:Y:S01]  /*12a0*/  IMAD.U32 R13, RZ, RZ, UR20 ;  /* 0x00000014ff0d7e24 */ /* 0x000fe2000f8e00ff */
[----:B------:R-:W-:-:S04]  /*12b0*/  LEA R52, P6, R20, UR8, 0x7 ;  /* 0x0000000814347c11 */ /* 0x000fc8000f8c38ff */
[----:B------:R-:W-:Y:S01]  /*12c0*/  LEA.HI.X R53, R20, UR4, R13, 0x7, P6 ;  /* 0x0000000414357c11 */ /* 0x000fe2000b0f3c0d */
[----:B------:R-:W-:-:S06]  /*12d0*/  IMAD.MOV.U32 R13, RZ, RZ, RZ ;  /* 0x000000ffff0d7224 */ /* 0x000fcc00078e00ff */
[----:B------:R1:W4:Y:S01]  /*12e0*/  @P5 LDG.E R13, desc[UR16][R52.64] ;  /* 0x00000010340d5981 */ /* 0x000322000c1e1900 */
[----:B------:R-:W-:Y:S01]  /*12f0*/  IMAD.U32 R63, RZ, RZ, UR5 ;  /* 0x00000005ff3f7e24 */ /* 0x000fe2000f8e00ff */
[C---:B------:R-:W-:Y:S01]  /*1300*/  LEA R58, P5, R60.reuse, UR8, 0x7 ;  /* 0x000000083c3a7c11 */ /* 0x040fe2000f8a38ff */
[----:B------:R-:W-:Y:S01]  /*1310*/  IMAD.U32 R15, RZ, RZ, UR20 ;  /* 0x00000014ff0f7e24 */ /* 0x000fe2000f8e00ff */
[----:B---3--:R-:W-:Y:S02]  /*1320*/  CS2R R18, SRZ ;  /* 0x0000000000127805 */ /* 0x008fe4000001ff00 */
[----:B------:R-:W-:Y:S02]  /*1330*/  LOP3.LUT R63, R63, 0x18, R0, 0xfe, !PT ;  /* 0x000000183f3f7812 */ /* 0x000fe400078efe00 */
[----:B------:R-:W-:Y:S01]  /*1340*/  LEA.HI.X R59, R60, UR4, R15, 0x7, P5 ;  /* 0x000000043c3b7c11 */ /* 0x000fe2000a8f3c0f */
[----:B------:R-:W-:Y:S01]  /*1350*/  IMAD.U32 R15, RZ, RZ, UR5 ;  /* 0x00000005ff0f7e24 */ /* 0x000fe2000f8e00ff */
[----:B------:R-:W-:-:S03]  /*1360*/  ISETP.GE.AND P6, PT, R63, UR19, PT ;  /* 0x000000133f007c0c */ /* 0x000fc6000bfc6270 */
[----:B------:R-:W3:Y:S01]  /*1370*/  @P3 LDG.E R18, desc[UR16][R58.64] ;  /* 0x000000103a123981 */ /* 0x000ee2000c1e1900 */
[----:B------:R-:W-:Y:S01]  /*1380*/  ISETP.GT.AND P3, PT, R15, -0x1, !P6 ;  /* 0xffffffff0f00780c */ /* 0x000fe20007764270 */
[----:B------:R-:W-:Y:S02]  /*1390*/  IMAD.MOV.U32 R21, RZ, RZ, RZ ;  /* 0x000000ffff157224 */ /* 0x000fe400078e00ff */
[----:B-1----:R-:W-:-:S04]  /*13a0*/  IMAD.WIDE R52, R63, 0x80, R22 ;  /* 0x000000803f347825 */ /* 0x002fc800078e0216 */
[----:B------:R-:W-:Y:S02]  /*13b0*/  IMAD.U32 R15, RZ, RZ, UR5 ;  /* 0x00000005ff0f7e24 */ /* 0x000fe4000f8e00ff */
[----:B------:R-:W-:-:S04]  /*13c0*/  IMAD.U32 R16, RZ, RZ, UR20 ;  /* 0x00000014ff107e24 */ /* 0x000fc8000f8e00ff */
[----:B------:R1:W3:Y:S01]  /*13d0*/  @P3 LDG.E R21, desc[UR16][R52.64] ;  /* 0x0000001034153981 */ /* 0x0002e2000c1e1900 */
[----:B------:R-:W-:Y:S02]  /*13e0*/  LEA R56, P3, R9, UR8, 0x7 ;  /* 0x0000000809387c11 */ /* 0x000fe4000f8638ff */
[----:B------:R-:W-:Y:S02]  /*13f0*/  LOP3.LUT R15, R15, 0x11, R0, 0xfe, !PT ;  /* 0x000000110f0f7812 */ /* 0x000fe400078efe00 */
[----:B------:R-:W-:Y:S01]  /*1400*/  LEA.HI.X R57, R9, UR4, R16, 0x7, P3 ;  /* 0x0000000409397c11 */ /* 0x000fe200098f3c10 */
[----:B------:R-:W-:Y:S01]  /*1410*/  IMAD.U32 R16, RZ, RZ, UR5 ;  /* 0x00000005ff107e24 */ /* 0x000fe2000f8e00ff */
[----:B------:R-:W-:-:S03]  /*1420*/  ISETP.GE.AND P3, PT, R15, UR19, PT ;  /* 0x000000130f007c0c */ /* 0x000fc6000bf66270 */
[----:B------:R1:W3:Y:S01]  /*1430*/  @P4 LDG.E R19, desc[UR16][R56.64] ;  /* 0x0000001038134981 */ /* 0x0002e2000c1e1900 */
[----:B------:R-:W-:Y:S01]  /*1440*/  ISETP.GT.AND P4, PT, R16, -0x1, !P3 ;  /* 0xffffffff1000780c */ /* 0x000fe20005f84270 */
[----:B-1----:R-:W-:-:S04]  /*1450*/  IMAD.WIDE R52, R15, 0x80, R22 ;  /* 0x000000800f347825 */ /* 0x002fc800078e0216 */
[----:B------:R-:W-:-:S08]  /*1460*/  IMAD.U32 R15, RZ, RZ, UR20 ;  /* 0x00000014ff0f7e24 */ /* 0x000fd0000f8e00ff */
[----:B------:R1:W3:Y:S01]  /*1470*/  @P4 LDG.E R68, desc[UR16][R52.64] ;  /* 0x0000001034444981 */ /* 0x0002e2000c1e1900 */
[----:B------:R-:W-:Y:S01]  /*1480*/  LEA R58, P4, R6, UR8, 0x7 ;  /* 0x00000008063a7c11 */ /* 0x000fe2000f8838ff */
[----:B------:R-:W-:-:S03]  /*1490*/  IMAD.MOV.U32 R64, RZ, RZ, RZ ;  /* 0x000000ffff407224 */ /* 0x000fc600078e00ff */
[----:B------:R-:W-:Y:S01]  /*14a0*/  LEA.HI.X R59, R6, UR4, R15, 0x7, P4 ;  /* 0x00000004063b7c11 */ /* 0x000fe2000a0f3c0f */
[----:B------:R-:W-:-:S04]  /*14b0*/  IMAD.U32 R15, RZ, RZ, UR5 ;  /* 0x00000005ff0f7e24 */ /* 0x000fc8000f8e00ff */
[----:B------:R1:W3:Y:S01]  /*14c0*/  @P2 LDG.E R64, desc[UR16][R58.64] ;  /* 0x000000103a402981 */ /* 0x0002e2000c1e1900 */
[----:B------:R-:W-:Y:S01]  /*14d0*/  LOP3.LUT R57, R15, 0x10, R0, 0xfe, !PT ;  /* 0x000000100f397812 */ /* 0x000fe200078efe00 */
[----:B------:R-:W-:-:S03]  /*14e0*/  IMAD.U32 R15, RZ, RZ, UR5 ;  /* 0x00000005ff0f7e24 */ /* 0x000fc6000f8e00ff */
[----:B------:R-:W-:-:S04]  /*14f0*/  ISETP.GE.AND P2, PT, R57, UR19, PT ;  /* 0x0000001339007c0c */ /* 0x000fc8000bf46270 */
[----:B------:R-:W-:Y:S01]  /*1500*/  ISETP.GT.AND P4, PT, R15, -0x1, !P2 ;  /* 0xffffffff0f00780c */ /* 0x000fe20005784270 */
[----:B------:R-:W-:Y:S02]  /*1510*/  IMAD.MOV.U32 R16, RZ, RZ, RZ ;  /* 0x000000ffff107224 */ /* 0x000fe400078e00ff */
[----:B------:R-:W-:-:S04]  /*1520*/  IMAD.WIDE R56, R57, 0x80, R22 ;  /* 0x0000008039387825 */ /* 0x000fc800078e0216 */
[----:B------:R-:W-:Y:S02]  /*1530*/  IMAD.U32 R65, RZ, RZ, UR5 ;  /* 0x00000005ff417e24 */ /* 0x000fe4000f8e00ff */
[----:B-1----:R-:W-:-:S04]  /*1540*/  IMAD.U32 R53, RZ, RZ, UR20 ;  /* 0x00000014ff357e24 */ /* 0x002fc8000f8e00ff */
[----:B------:R1:W3:Y:S01]  /*1550*/  @P4 LDG.E R16, desc[UR16][R56.64] ;  /* 0x0000001038104981 */ /* 0x0002e2000c1e1900 */
[C---:B------:R-:W-:Y:S01]  /*1560*/  LEA R52, P4, R12.reuse, UR8, 0x7 ;  /* 0x000000080c347c11 */ /* 0x040fe2000f8838ff */
[----:B------:R-:W-:Y:S01]  /*1570*/  IMAD.MOV.U32 R66, RZ, RZ, RZ ;  /* 0x000000ffff427224 */ /* 0x000fe200078e00ff */
[----:B------:R-:W-:Y:S01]  /*1580*/  LOP3.LUT R65, R65, 0x9, R0, 0xfe, !PT ;  /* 0x0000000941417812 */ /* 0x000fe200078efe00 */
[----:B------:R-:W-:Y:S01]  /*1590*/  IMAD.U32 R58, RZ, RZ, UR5 ;  /* 0x00000005ff3a7e24 */ /* 0x000fe2000f8e00ff */
[----:B------:R-:W-:Y:S02]  /*15a0*/  LEA.HI.X R53, R12, UR4, R53, 0x7, P4 ;  /* 0x000000040c357c11 */ /* 0x000fe4000a0f3c35 */
[----:B------:R-:W-:-:S03]  /*15b0*/  ISETP.GE.AND P5, PT, R65, UR19, PT ;  /* 0x0000001341007c0c */ /* 0x000fc6000bfa6270 */
[----:B------:R1:W3:Y:S01]  /*15c0*/  @P1 LDG.E R66, desc[UR16][R52.64] ;  /* 0x0000001034421981 */ /* 0x0002e2000c1e1900 */
[----:B------:R-:W-:Y:S01]  /*15d0*/  ISETP.GT.AND P1, PT, R58, -0x1, !P5 ;  /* 0xffffffff3a00780c */ /* 0x000fe20006f24270 */
[----:B-1----:R-:W-:-:S04]  /*15e0*/  IMAD.WIDE R56, R65, 0x80, R22 ;  /* 0x0000008041387825 */ /* 0x002fc800078e0216 */
[----:B------:R-:W-:Y:S02]  /*15f0*/  IMAD.U32 R72, RZ, RZ, UR20 ;  /* 0x00000014ff487e24 */ /* 0x000fe4000f8e00ff */
[----:B------:R-:W-:-:S06]  /*1600*/  IMAD.U32 R53, RZ, RZ, UR5 ;  /* 0x00000005ff357e24 */ /* 0x000fcc000f8e00ff */
[----:B------:R1:W3:Y:S01]  /*1610*/  @P1 LDG.E R70, desc[UR16][R56.64] ;  /* 0x0000001038461981 */ /* 0x0002e2000c1e1900 */
[----:B------:R-:W-:Y:S02]  /*1620*/  LEA R58, P1, R5, UR8, 0x7 ;  /* 0x00000008053a7c11 */ /* 0x000fe4000f8238ff */
[----:B------:R-:W-:Y:S02]  /*1630*/  LOP3.LUT R53, R53, 0x8, R0, 0xfe, !PT ;  /* 0x0000000835357812 */ /* 0x000fe400078efe00 */
[----:B------:R-:W-:Y:S01]  /*1640*/  LEA.HI.X R59, R5, UR4, R72, 0x7, P1 ;  /* 0x00000004053b7c11 */ /* 0x000fe200088f3c48 */
[----:B------:R-:W-:Y:S01]  /*1650*/  IMAD.MOV.U32 R72, RZ, RZ, RZ ;  /* 0x000000ffff487224 */ /* 0x000fe200078e00ff */
[----:B------:R-:W-:Y:S01]  /*1660*/  ISETP.GE.AND P5, PT, R53, UR19, PT ;  /* 0x0000001335007c0c */ /* 0x000fe2000bfa6270 */
[----:B------:R-:W-:Y:S02]  /*1670*/  IMAD.U32 R73, RZ, RZ, UR5 ;  /* 0x00000005ff497e24 */ /* 0x000fe4000f8e00ff */
[----:B-1----:R-:W-:-:S02]  /*1680*/  IMAD.U32 R57, RZ, RZ, UR5 ;  /* 0x00000005ff397e24 */ /* 0x002fc4000f8e00ff */
[----:B------:R1:W3:Y:S01]  /*1690*/  @P0 LDG.E R72, desc[UR16][R58.64] ;  /* 0x000000103a480981 */ /* 0x0002e2000c1e1900 */
[----:B------:R-:W-:Y:S01]  /*16a0*/  ISETP.GT.AND P0, PT, R73, -0x1, !P5 ;  /* 0xffffffff4900780c */ /* 0x000fe20006f04270 */
[----:B------:R-:W-:Y:S01]  /*16b0*/  IMAD.MOV.U32 R74, RZ, RZ, RZ ;  /* 0x000000ffff4a7224 */ /* 0x000fe200078e00ff */
[----:B------:R-:W-:Y:S01]  /*16c0*/  LOP3.LUT R57, R57, 0x19, R0, 0xfe, !PT ;  /* 0x0000001939397812 */ /* 0x000fe200078efe00 */
[----:B------:R-:W-:-:S03]  /*16d0*/  IMAD.WIDE R52, R53, 0x80, R22 ;  /* 0x0000008035347825 */ /* 0x000fc600078e0216 */
[----:B------:R-:W-:Y:S01]  /*16e0*/  ISETP.GE.AND P4, PT, R57, UR19, PT ;  /* 0x0000001339007c0c */ /* 0x000fe2000bf86270 */
[----:B-1----:R-:W-:-:S06]  /*16f0*/  IMAD.U32 R58, RZ, RZ, UR5 ;  /* 0x00000005ff3a7e24 */ /* 0x002fcc000f8e00ff */
[----:B------:R1:W3:Y:S01]  /*1700*/  @P0 LDG.E R74, desc[UR16][R52.64] ;  /* 0x00000010344a0981 */ /* 0x0002e2000c1e1900 */
[----:B------:R-:W-:Y:S01]  /*1710*/  ISETP.GT.AND P0, PT, R58, -0x1, !P4 ;  /* 0xffffffff3a00780c */ /* 0x000fe20006704270 */
[----:B------:R-:W-:-:S04]  /*1720*/  IMAD.WIDE R22, R57, 0x80, R22 ;  /* 0x0000008039167825 */ /* 0x000fc800078e0216 */
[----:B------:R-:W-:Y:S02]  /*1730*/  IMAD.U32 R57, RZ, RZ, UR5 ;  /* 0x00000005ff397e24 */ /* 0x000fe4000f8e00ff */
[----:B------:R-:W-:-:S03]  /*1740*/  IMAD.MOV.U32 R56, RZ, RZ, RZ ;  /* 0x000000ffff387224 */ /* 0x000fc600078e00ff */
[--C-:B------:R-:W-:Y:S01]  /*1750*/  LOP3.LUT R58, R57, 0x38, R0.reuse, 0xfe, !PT ;  /* 0x00000038393a7812 */ /* 0x100fe200078efe00 */
[----:B------:R-:W-:Y:S02]  /*1760*/  IMAD.U32 R57, RZ, RZ, UR5 ;  /* 0x00000005ff397e24 */ /* 0x000fe4000f8e00ff */
[----:B------:R1:W3:Y:S02]  /*1770*/  @P0 LDG.E R56, desc[UR16][R22.64] ;  /* 0x0000001016380981 */ /* 0x0002e4000c1e1900 */
[----:B-1----:R-:W-:Y:S01]  /*1780*/  IMAD.U32 R52, RZ, RZ, UR20 ;  /* 0x00000014ff347e24 */ /* 0x002fe2000f8e00ff */
[----:B------:R-:W-:Y:S02]  /*1790*/  PLOP3.LUT P0, PT, PT, PT, UP0, 0x80, 0x0 ;  /* 0x000000000000781c */ /* 0x000fe40003f0f008 */
[----:B------:R-:W-:Y:S02]  /*17a0*/  ISETP.LT.U32.AND P1, PT, R58, UR19, PT ;  /* 0x000000133a007c0c */ /* 0x000fe4000bf21070 */
[----:B------:R-:W-:-:S02]  /*17b0*/  LOP3.LUT R57, R57, 0x39, R0, 0xfe, !PT ;  /* 0x0000003939397812 */ /* 0x000fc400078efe00 */
[----:B------:R-:W-:Y:S01]  /*17c0*/  ISETP.LT.AND.EX P0, PT, R52, UR21, P0, P1 ;  /* 0x0000001534007c0c */ /* 0x000fe20008701310 */
[----:B------:R-:W-:Y:S01]  /*17d0*/  IMAD.U32 R52, RZ, RZ, UR20 ;  /* 0x00000014ff347e24 */ /* 0x000fe2000f8e00ff */
[----:B------:R-:W-:Y:S02]  /*17e0*/  PLOP3.LUT P1, PT, PT, PT, UP0, 0x80, 0x0 ;  /* 0x000000000000781c */ /* 0x000fe40003f2f008 */
[----:B------:R-:W-:Y:S01]  /*17f0*/  ISETP.LT.U32.AND P6, PT, R57, UR19, PT ;  /* 0x0000001339007c0c */ /* 0x000fe2000bfc1070 */
[----:B------:R-:W-:-:S03]  /*1800*/  IMAD.U32 R23, RZ, RZ, UR20 ;  /* 0x00000014ff177e24 */ /* 0x000fc6000f8e00ff */
[----:B------:R-:W-:Y:S02]  /*1810*/  ISETP.LT.AND.EX P1, PT, R52, UR21, P1, P6 ;  /* 0x0000001534007c0c */ /* 0x000fe40008f21360 */
[----:B------:R-:W-:Y:S01]  /*1820*/  LEA R22, P6, R58, UR8, 0x7 ;  /* 0x000000083a167c11 */ /* 0x000fe2000f8c38ff */
[----:B------:R-:W-:-:S03]  /*1830*/  IMAD.MOV.U32 R76, RZ, RZ, RZ ;  /* 0x000000ffff4c7224 */ /* 0x000fc600078e00ff */
[----:B------:R-:W-:Y:S01]  /*1840*/  LEA.HI.X R23, R58, UR4, R23, 0x7, P6 ;  /* 0x000000043a177c11 */ /* 0x000fe2000b0f3c17 */
[----:B------:R-:W-:-:S04]  /*1850*/  IMAD.U32 R53, RZ, RZ, UR20 ;  /* 0x00000014ff357e24 */ /* 0x000fc8000f8e00ff */
[----:B------:R4:W3:Y:S01]  /*1860*/  @P0 LDG.E R76, desc[UR16][R22.64] ;  /* 0x00000010164c0981 */ /* 0x0008e2000c1e1900 */
[----:B------:R-:W-:-:S04]  /*1870*/  LEA R52, P0, R57, UR8, 0x7 ;  /* 0x0000000839347c11 */ /* 0x000fc8000f8038ff */
[----:B------:R-:W-:Y:S01]  /*1880*/  LEA.HI.X R53, R57, UR4, R53, 0x7, P0 ;  /* 0x0000000439357c11 */ /* 0x000fe200080f3c35 */
[----:B--2---:R-:W-:-:S04]  /*1890*/  FADD R73, -R17, R71 ;  /* 0x0000004711497221 */ /* 0x004fc80000000100 */
[----:B------:R-:W-:-:S05]  /*18a0*/  FMUL R73, R73, 1.4426950216293334961 ;  /* 0x3fb8aa3b49497820 */ /* 0x000fca0000400000 */
[----:B------:R-:W-:-:S13]  /*18b0*/  FSETP.GEU.AND P0, PT, R73, -126, PT ;  /* 0xc2fc00004900780b */ /* 0x000fda0003f0e000 */
[----:B------:R-:W-:-:S04]  /*18c0*/  @!P0 FMUL R73, R73, 0.5 ;  /* 0x3f00000049498820 */ /* 0x000fc80000400000 */
[----:B------:R-:W1:Y:S02]  /*18d0*/  MUFU.EX2 R75, R73 ;  /* 0x00000049004b7308 */ /* 0x000e640000000800 */
[----:B-1----:R-:W-:Y:S01]  /*18e0*/  @!P0 FMUL R75, R75, R75 ;  /* 0x0000004b4b4b8220 */ /* 0x002fe20000400000 */
[----:B----4-:R-:W-:-:S03]  /*18f0*/  FADD R22, -R14, R71 ;  /* 0x000000470e167221 */ /* 0x010fc60000000100 */
[----:B------:R-:W-:Y:S01]  /*1900*/  FMUL R24, R24, R75 ;  /* 0x0000004b18187220 */ /* 0x000fe20000400000 */
[----:B------:R-:W-:-:S05]  /*1910*/  FMUL R75, R22, 1.4426950216293334961 ;  /* 0x3fb8aa3b164b7820 */ /* 0x000fca0000400000 */
[----:B------:R-:W-:-:S13]  /*1920*/  FSETP.GEU.AND P0, PT, R75, -126, PT ;  /* 0xc2fc00004b00780b */ /* 0x000fda0003f0e000 */
[----:B------:R-:W-:-:S04]  /*1930*/  @!P0 FMUL R75, R75, 0.5 ;  /* 0x3f0000004b4b8820 */ /* 0x000fc80000400000 */
[----:B------:R-:W1:Y:S01]  /*1940*/  MUFU.EX2 R22, R75 ;  /* 0x0000004b00167308 */ /* 0x000e620000000800 */
[----:B------:R-:W-:-:S06]  /*1950*/  IMAD.MOV.U32 R59, RZ, RZ, RZ ;  /* 0x000000ffff3b7224 */ /* 0x000fcc00078e00ff */
[----:B------:R2:W4:Y:S01]  /*1960*/  @P1 LDG.E R59, desc[UR16][R52.64] ;  /* 0x00000010343b1981 */ /* 0x000522000c1e1900 */
[----:B-1----:R-:W-:-:S04]  /*1970*/  @!P0 FMUL R22, R22, R22 ;  /* 0x0000001616168220 */ /* 0x002fc80000400000 */
[----:B------:R-:W-:Y:S01]  /*1980*/  FMUL R25, R25, R22 ;  /* 0x0000001619197220 */ /* 0x000fe20000400000 */
[----:B------:R-:W-:-:S04]  /*1990*/  FADD R22, -R13, R71 ;  /* 0x000000470d167221 */ /* 0x000fc80000000100 */
[----:B--2---:R-:W-:-:S05]  /*19a0*/  FMUL R52, R22, 1.4426950216293334961 ;  /* 0x3fb8aa3b16347820 */ /* 0x004fca0000400000 */
[----:B------:R-:W-:-:S13]  /*19b0*/  FSETP.GEU.AND P0, PT, R52, -126, PT ;  /* 0xc2fc00003400780b */ /* 0x000fda0003f0e000 */
[----:B------:R-:W-:-:S04]  /*19c0*/  @!P0 FMUL R52, R52, 0.5 ;  /* 0x3f00000034348820 */ /* 0x000fc80000400000 */
[----:B------:R-:W1:Y:S01]  /*19d0*/  MUFU.EX2 R23, R52 ;  /* 0x0000003400177308 */ /* 0x000e620000000800 */
[----:B------:R-:W-:-:S04]  /*19e0*/  FADD R13, -R13, R69 ;  /* 0x000000450d0d7221 */ /* 0x000fc80000000100 */
[----:B------:R-:W-:Y:S01]  /*19f0*/  FMUL R53, R13, 1.4426950216293334961 ;  /* 0x3fb8aa3b0d357820 */ /* 0x000fe20000400000 */
[----:B-1----:R-:W-:-:S04]  /*1a00*/  @!P0 FMUL R23, R23, R23 ;  /* 0x0000001717178220 */ /* 0x002fc80000400000 */
        /* <DEDUP_REMOVED lines=15> */
[----:B------:R-:W-:Y:S01]  /*1b00*/  FMUL R27, R27, R14 ;  /* 0x0000000e1b1b7220 */ /* 0x000fe20000400000 */
[----:B---3--:R-:W-:-:S04]  /*1b10*/  FADD R14, -R16, R71 ;  /* 0x00000047100e7221 */ /* 0x008fc80000000100 */
[----:B------:R-:W-:Y:S01]  /*1b20*/  FMUL R52, R14, 1.4426950216293334961 ;  /* 0x3fb8aa3b0e347820 */ /* 0x000fe20000400000 */
[----:B-1----:R-:W-:-:S04]  /*1b30*/  @!P0 FMUL R53, R53, R53 ;  /* 0x0000003535358220 */ /* 0x002fc80000400000 */
[----:B------:R-:W-:-:S13]  /*1b40*/  FSETP.GEU.AND P0, PT, R52, -126, PT ;  /* 0xc2fc00003400780b */ /* 0x000fda0003f0e000 */
[----:B------:R-:W-:-:S04]  /*1b50*/  @!P0 FMUL R52, R52, 0.5 ;  /* 0x3f00000034348820 */ /* 0x000fc80000400000 */
[----:B------:R-:W1:Y:S01]  /*1b60*/  MUFU.EX2 R73, R52 ;  /* 0x0000003400497308 */ /* 0x000e620000000800 */
[----:B------:R-:W-:Y:S01]  /*1b70*/  FADD R14, -R18, R71 ;  /* 0x00000047120e7221 */ /* 0x000fe20000000100 */
[----:B------:R-:W-:-:S03]  /*1b80*/  FMUL R26, R26, R53 ;  /* 0x000000351a1a7220 */ /* 0x000fc60000400000 */
        /* <DEDUP_REMOVED lines=55> */
[----:B------:R-:W1:Y:S02]  /*1f00*/  MUFU.EX2 R52, R64 ;  /* 0x0000004000347308 */ /* 0x000e640000000800 */
[----:B-1----:R-:W-:Y:S01]  /*1f10*/  @!P0 FMUL R52, R52, R52 ;  /* 0x0000003434348220 */ /* 0x002fe20000400000 */
[----:B------:R-:W-:Y:S01]  /*1f20*/  ISETP.GE.AND P0, PT, R8, UR19, PT ;  /* 0x0000001308007c0c */ /* 0x000fe2000bf06270 */
[----:B------:R-:W-:-:S04]  /*1f30*/  FADD R8, -R66, R71 ;  /* 0x0000004742087221 */ /* 0x000fc80000000100 */
[----:B------:R-:W-:-:S05]  /*1f40*/  FMUL R8, R8, 1.4426950216293334961 ;  /* 0x3fb8aa3b08087820 */ /* 0x000fca0000400000 */
[----:B------:R-:W-:-:S13]  /*1f50*/  FSETP.GEU.AND P1, PT, R8, -126, PT ;  /* 0xc2fc00000800780b */ /* 0x000fda0003f2e000 */
[----:B------:R-:W-:-:S04]  /*1f60*/  @!P1 FMUL R8, R8, 0.5 ;  /* 0x3f00000008089820 */ /* 0x000fc80000400000 */
[----:B------:R-:W1:Y:S01]  /*1f70*/  MUFU.EX2 R53, R8 ;  /* 0x0000000800357308 */ /* 0x000e620000000800 */
[----:B------:R-:W-:-:S04]  /*1f80*/  FADD R66, -R66, R69 ;  /* 0x0000004542427221 */ /* 0x000fc80000000100 */
[----:B------:R-:W-:Y:S01]  /*1f90*/  FMUL R66, R66, 1.4426950216293334961 ;  /* 0x3fb8aa3b42427820 */ /* 0x000fe20000400000 */
[----:B-1----:R-:W-:-:S04]  /*1fa0*/  @!P1 FMUL R53, R53, R53 ;  /* 0x0000003535359220 */ /* 0x002fc80000400000 */
[----:B------:R-:W-:Y:S01]  /*1fb0*/  FSETP.GEU.AND P1, PT, R66, -126, PT ;  /* 0xc2fc00004200780b */ /* 0x000fe20003f2e000 */
[----:B------:R-:W-:-:S12]  /*1fc0*/  FMUL R30, R30, R73 ;  /* 0x000000491e1e7220 */ /* 0x000fd80000400000 */
        /* <DEDUP_REMOVED lines=21> */
[----:B----4-:R-:W-:-:S04]  /*2120*/  FADD R59, -R59, R69 ;  /* 0x000000453b3b7221 */ /* 0x010fc80000000100 */
        /* <DEDUP_REMOVED lines=14> */
[----:B------:R-:W-:Y:S01]  /*2210*/  FSETP.GEU.AND P6, PT, R76, -126, PT ;  /* 0xc2fc00004c00780b */ /* 0x000fe20003fce000 */
[--C-:B------:R-:W-:Y:S01]  /*2220*/  FADD R21, -R68, R71.reuse ;  /* 0x0000004744157221 */ /* 0x100fe20000000100 */
[--C-:B------:R-:W-:Y:S01]  /*2230*/  FADD R74, -R74, R71.reuse ;  /* 0x000000474a4a7221 */ /* 0x100fe20000000100 */
[----:B------:R-:W-:Y:S01]  /*2240*/  FADD R71, -R56, R71 ;  /* 0x0000004738477221 */ /* 0x000fe20000000100 */
[--C-:B------:R-:W-:Y:S01]  /*2250*/  FADD R68, -R68, R69.reuse ;  /* 0x0000004544447221 */ /* 0x100fe20000000100 */
[--C-:B------:R-:W-:Y:S01]  /*2260*/  FADD R16, -R16, R69.reuse ;  /* 0x0000004510107221 */ /* 0x100fe20000000100 */
[----:B------:R-:W-:-:S07]  /*2270*/  FADD R56, -R56, R69 ;  /* 0x0000004538387221 */ /* 0x000fce0000000100 */
[----:B------:R-:W-:-:S04]  /*2280*/  @!P6 FMUL R76, R76, 0.5 ;  /* 0x3f0000004c4ce820 */ /* 0x000fc80000400000 */
[----:B------:R-:W1:Y:S01]  /*2290*/  MUFU.EX2 R69, R76 ;  /* 0x0000004c00457308 */ /* 0x000e620000000800 */
[----:B------:R-:W-:Y:S01]  /*22a0*/  FMUL R70, R21, 1.4426950216293334961 ;  /* 0x3fb8aa3b15467820 */ /* 0x000fe20000400000 */
[----:B-1----:R-:W-:-:S04]  /*22b0*/  @!P6 FMUL R69, R69, R69 ;  /* 0x000000454545e220 */ /* 0x002fc80000400000 */
[----:B------:R-:W-:-:S13]  /*22c0*/  FSETP.GEU.AND P6, PT, R70, -126, PT ;  /* 0xc2fc00004600780b */ /* 0x000fda0003fce000 */
        /* <DEDUP_REMOVED lines=18> */
[----:B------:R-:W-:Y:S01]  /*23f0*/  LOP3.LUT R16, R0, 0x1, RZ, 0xfc, !PT ;  /* 0x0000000100107812 */ /* 0x000fe200078efcff */
[----:B-1----:R-:W-:-:S03]  /*2400*/  @!P6 FMUL R75, R75, R75 ;  /* 0x0000004b4b4be220 */ /* 0x002fc60000400000 */
[----:B------:R-:W-:Y:S02]  /*2410*/  FSETP.GEU.AND P6, PT, R71, -126, PT ;  /* 0xc2fc00004700780b */ /* 0x000fe40003fce000 */
[----:B------:R-:W-:Y:S02]  /*2420*/  P2R R62, PR, RZ, 0x8 ;  /* 0x00000008ff3e7803 */ /* 0x000fe40000000000 */
[----:B------:R-:W-:-:S09]  /*2430*/  ISETP.GT.U32.AND P3, PT, R7, R16, PT ;  /* 0x000000100700720c */ /* 0x000fd20003f64070 */
[----:B------:R-:W-:-:S04]  /*2440*/  @!P6 FMUL R71, R71, 0.5 ;  /* 0x3f0000004747e820 */ /* 0x000fc80000400000 */
[----:B------:R-:W1:Y:S01]  /*2450*/  MUFU.EX2 R16, R71 ;  /* 0x0000004700107308 */ /* 0x000e620000000800 */
[----:B------:R-:W-:Y:S01]  /*2460*/  FMUL R70, R56, 1.4426950216293334961 ;  /* 0x3fb8aa3b38467820 */ /* 0x000fe20000400000 */
[----:B-1----:R-:W-:-:S04]  /*2470*/  @!P6 FMUL R16, R16, R16 ;  /* 0x000000101010e220 */ /* 0x002fc80000400000 */
[----:B------:R-:W-:Y:S01]  /*2480*/  FSETP.GEU.AND P6, PT, R70, -126, PT ;  /* 0xc2fc00004600780b */ /* 0x000fe20003fce000 */
[----:B-----5:R-:W-:Y:S02]  /*2490*/  IMAD.U32 R11, R11, 0x10000, RZ ;  /* 0x000100000b0b7824 */ /* 0x020fe400078e00ff */
[----:B------:R-:W-:-:S10]  /*24a0*/  IMAD.U32 R4, R4, 0x10000, RZ ;  /* 0x0001000004047824 */ /* 0x000fd400078e00ff */
[----:B------:R-:W-:-:S04]  /*24b0*/  @!P6 FMUL R70, R70, 0.5 ;  /* 0x3f0000004646e820 */ /* 0x000fc80000400000 */
[----:B------:R-:W1:Y:S01]  /*24c0*/  MUFU.EX2 R56, R70 ;  /* 0x0000004600387308 */ /* 0x000e620000000800 */
[----:B------:R-:W-:Y:S01]  /*24d0*/  P2R R15, PR, RZ, 0x4 ;  /* 0x00000004ff0f7803 */ /* 0x000fe20000000000 */
[----:B------:R-:W-:Y:S01]  /*24e0*/  FMUL R25, R11, R25 ;  /* 0x000000190b197220 */ /* 0x000fe20000400000 */
[----:B------:R-:W-:Y:S01]  /*24f0*/  ISETP.GE.AND P2, PT, R67, UR19, PT ;  /* 0x0000001343007c0c */ /* 0x000fe2000bf46270 */
[----:B------:R-:W-:Y:S01]  /*2500*/  FMUL R67, R4, R27 ;  /* 0x0000001b04437220 */ /* 0x000fe20000400000 */
[----:B------:R-:W-:Y:S02]  /*2510*/  FMUL R28, R28, R75 ;  /* 0x0000004b1c1c7220 */ /* 0x000fe40000400000 */
[----:B------:R-:W-:Y:S02]  /*2520*/  SEL R27, R25, RZ, !P2 ;  /* 0x000000ff191b7207 */ /* 0x000fe40005000000 */
[----:B------:R-:W-:Y:S01]  /*2530*/  SEL R25, R67, RZ, !P2 ;  /* 0x000000ff43197207 */ /* 0x000fe20005000000 */
[----:B------:R-:W-:Y:S01]  /*2540*/  FMUL R24, R11, R24 ;  /* 0x000000180b187220 */ /* 0x000fe20000400000 */
[----:B------:R-:W-:Y:S01]  /*2550*/  ISETP.NE.AND P2, PT, R15, RZ, PT ;  /* 0x000000ff0f00720c */ /* 0x000fe20003f45270 */
[C---:B------:R-:W-:Y:S01]  /*2560*/  FMUL R15, R4.reuse, R26 ;  /* 0x0000001a040f7220 */ /* 0x040fe20000400000 */
[----:B------:R-:W-:Y:S01]  /*2570*/  FMUL R30, R4, R30 ;  /* 0x0000001e041e7220 */ /* 0x000fe20000400000 */
[----:B------:R-:W-:Y:S01]  /*2580*/  FMUL R28, R11, R28 ;  /* 0x0000001c0b1c7220 */ /* 0x000fe20000400000 */
[----:B-1----:R-:W-:Y:S01]  /*2590*/  @!P6 FMUL R56, R56, R56 ;  /* 0x000000383838e220 */ /* 0x002fe20000400000 */
[----:B------:R-:W-:Y:S01]  /*25a0*/  ISETP.GE.AND P6, PT, R61, UR19, PT ;  /* 0x000000133d007c0c */ /* 0x000fe2000bfc6270 */
[----:B------:R-:W-:Y:S01]  /*25b0*/  FMUL R29, R11, R29 ;  /* 0x0000001d0b1d7220 */ /* 0x000fe20000400000 */
[----:B------:R-:W-:-:S02]  /*25c0*/  LOP3.LUT R26, R0, 0x8, RZ, 0xfc, !PT ;  /* 0x00000008001a7812 */ /* 0x000fc400078efcff */
[----:B------:R-:W-:Y:S02]  /*25d0*/  SEL R61, R24, RZ, !P6 ;  /* 0x000000ff183d7207 */ /* 0x000fe40007000000 */
[----:B------:R-:W-:Y:S02]  /*25e0*/  SEL R15, R15, RZ, !P6 ;  /* 0x000000ff0f0f7207 */ /* 0x000fe40007000000 */
[----:B------:R-:W-:Y:S02]  /*25f0*/  SEL R67, R30, RZ, !P5 ;  /* 0x000000ff1e437207 */ /* 0x000fe40006800000 */
[----:B------:R-:W-:Y:S02]  /*2600*/  ISETP.GE.AND P6, PT, R65, UR19, PT ;  /* 0x0000001341007c0c */ /* 0x000fe4000bfc6270 */
[----:B------:R-:W-:Y:S02]  /*2610*/  LOP3.LUT R30, R0, 0x9, RZ, 0xfc, !PT ;  /* 0x00000009001e7812 */ /* 0x000fe400078efcff */
[----:B------:R-:W-:-:S02]  /*2620*/  SEL R28, R28, RZ, !P5 ;  /* 0x000000ff1c1c7207 */ /* 0x000fc40006800000 */
[----:B------:R-:W-:Y:S02]  /*2630*/  ISETP.GT.U32.AND P5, PT, R7, R26, PT ;  /* 0x0000001a0700720c */ /* 0x000fe40003fa4070 */
[----:B------:R-:W-:Y:S02]  /*2640*/  SEL R26, R29, RZ, !P6 ;  /* 0x000000ff1d1a7207 */ /* 0x000fe40007000000 */
[----:B------:R-:W-:Y:S01]  /*2650*/  ISETP.GT.U32.AND P6, PT, R7, R30, PT ;  /* 0x0000001e0700720c */ /* 0x000fe20003fc4070 */
[----:B------:R-:W-:Y:S01]  /*2660*/  FMUL R31, R4, R31 ;  /* 0x0000001f041f7220 */ /* 0x000fe20000400000 */
[----:B------:R-:W-:Y:S02]  /*2670*/  SEL R24, R27, RZ, P3 ;  /* 0x000000ff1b187207 */ /* 0x000fe40001800000 */
[----:B------:R-:W-:Y:S02]  /*2680*/  SEL R26, R26, RZ, P6 ;  /* 0x000000ff1a1a7207 */ /* 0x000fe40003000000 */
[----:B------:R-:W-:-:S02]  /*2690*/  SEL R27, R28, RZ, P5 ;  /* 0x000000ff1c1b7207 */ /* 0x000fc40002800000 */
[----:B------:R-:W-:Y:S02]  /*26a0*/  ISETP.GT.U32.AND P5, PT, R7, R0, PT ;  /* 0x000000000700720c */ /* 0x000fe40003fa4070 */
[----:B------:R-:W-:Y:S01]  /*26b0*/  ISETP.GE.AND P6, PT, R65, UR19, PT ;  /* 0x0000001341007c0c */ /* 0x000fe2000bfc6270 */
[----:B------:R-:W-:Y:S01]  /*26c0*/  FMUL R66, R33, R66 ;  /* 0x0000004221427220 */ /* 0x000fe20000400000 */
[----:B------:R-:W-:Y:S02]  /*26d0*/  SEL R28, R61, RZ, P5 ;  /* 0x000000ff3d1c7207 */ /* 0x000fe40002800000 */
[----:B------:R-:W-:Y:S02]  /*26e0*/  SEL R29, R67, RZ, P5 ;  /* 0x000000ff431d7207 */ /* 0x000fe40002800000 */
[----:B------:R-:W-:Y:S01]  /*26f0*/  SEL R33, R31, RZ, !P6 ;  /* 0x000000ff1f217207 */ /* 0x000fe20007000000 */
[----:B------:R-:W-:Y:S01]  /*2700*/  FMUL R31, R11, R32 ;  /* 0x000000200b1f7220 */ /* 0x000fe20000400000 */
[----:B------:R-:W-:-:S02]  /*2710*/  ISETP.GT.U32.AND P5, PT, R10, R30, PT ;  /* 0x0000001e0a00720c */ /* 0x000fc40003fa4070 */
[----:B------:R-:W-:Y:S01]  /*2720*/  LOP3.LUT R32, R0, 0x10, RZ, 0xfc, !PT ;  /* 0x0000001000207812 */ /* 0x000fe200078efcff */
[----:B------:R-:W-:Y:S01]  /*2730*/  FMUL R66, R11, R66 ;  /* 0x000000420b427220 */ /* 0x000fe20000400000 */
[----:B------:R-:W-:Y:S02]  /*2740*/  SEL R30, R33, RZ, P5 ;  /* 0x000000ff211e7207 */ /* 0x000fe40002800000 */
[----:B------:R-:W-:Y:S02]  /*2750*/  ISETP.GT.U32.AND P5, PT, R7, R32, PT ;  /* 0x000000200700720c */ /* 0x000fe40003fa4070 */
[----:B------:R-:W-:Y:S01]  /*2760*/  SEL R31, R31, RZ, !P2 ;  /* 0x000000ff1f1f7207 */ /* 0x000fe20005000000 */
[----:B------:R-:W-:Y:S01]  /*2770*/  FMUL R21, R34, R21 ;  /* 0x0000001522157220 */ /* 0x000fe20000400000 */
[----:B------:R-:W-:Y:S02]  /*2780*/  ISETP.NE.AND P3, PT, R62, RZ, PT ;  /* 0x000000ff3e00720c */ /* 0x000fe40003f65270 */
[----:B------:R-:W-:Y:S01]  /*2790*/  LOP3.LUT R33, R0, 0x11, RZ, 0xfc, !PT ;  /* 0x0000001100217812 */ /* 0x000fe200078efcff */
[----:B------:R-:W-:Y:S01]  /*27a0*/  FMUL R35, R35, R68 ;  /* 0x0000004423237220 */ /* 0x000fe20000400000 */
[----:B------:R-:W-:Y:S01]  /*27b0*/  SEL R31, R31, RZ, P5 ;  /* 0x000000ff1f1f7207 */ /* 0x000fe20002800000 */
[----:B------:R-:W-:Y:S01]  /*27c0*/  FMUL R34, R4, R21 ;  /* 0x0000001504227220 */ /* 0x000fe20000400000 */
[----:B------:R-:W-:-:S02]  /*27d0*/  ISETP.GT.U32.AND P5, PT, R7, R33, PT ;  /* 0x000000210700720c */ /* 0x000fc40003fa4070 */
[----:B------:R-:W-:Y:S01]  /*27e0*/  SEL R66, R66, RZ, !P3 ;  /* 0x000000ff42427207 */ /* 0x000fe20005800000 */
[----:B------:R-:W-:Y:S01]  /*27f0*/  FMUL R35, R4, R35 ;  /* 0x0000002304237220 */ /* 0x000fe20000400000 */
[----:B------:R-:W-:Y:S02]  /*2800*/  FMUL R36, R36, R59 ;  /* 0x0000003b24247220 */ /* 0x000fe40000400000 */
[----:B------:R-:W-:Y:S02]  /*2810*/  SEL R21, R66, RZ, P5 ;  /* 0x000000ff42157207 */ /* 0x000fe40002800000 */
[----:B------:R-:W-:Y:S02]  /*2820*/  ISETP.GT.U32.AND P5, PT, R10, R32, PT ;  /* 0x000000200a00720c */ /* 0x000fe40003fa4070 */
[----:B------:R-:W-:Y:S01]  /*2830*/  SEL R32, R34, RZ, !P2 ;  /* 0x000000ff22207207 */ /* 0x000fe20005000000 */
[----:B------:R-:W-:Y:S01]  /*2840*/  FMUL R36, R11, R36 ;  /* 0x000000240b247220 */ /* 0x000fe20000400000 */
[----:B------:R-:W-:-:S02]  /*2850*/  SEL R34, R35, RZ, !P3 ;  /* 0x000000ff23227207 */ /* 0x000fc40005800000 */
[----:B------:R-:W-:Y:S02]  /*2860*/  ISETP.GT.U32.AND P3, PT, R10, R33, PT ;  /* 0x000000210a00720c */ /* 0x000fe40003f64070 */
[----:B------:R-:W-:Y:S02]  /*2870*/  LOP3.LUT R35, R0, 0x18, RZ, 0xfc, !PT ;  /* 0x0000001800237812 */ /* 0x000fe400078efcff */
[----:B------:R-:W-:Y:S02]  /*2880*/  ISETP.GE.AND P6, PT, R63, UR19, PT ;  /* 0x000000133f007c0c */ /* 0x000fe4000bfc6270 */
[----:B------:R-:W-:Y:S01]  /*2890*/  SEL R33, R34, RZ, P3 ;  /* 0x000000ff22217207 */ /* 0x000fe20001800000 */
[----:B------:R-:W-:Y:S01]  /*28a0*/  FMUL R69, R38, R69 ;  /* 0x0000004526457220 */ /* 0x000fe20000400000 */
[----:B------:R-:W-:Y:S02]  /*28b0*/  ISETP.GT.U32.AND P3, PT, R7, R35, PT ;  /* 0x000000230700720c */ /* 0x000fe40003f64070 */
[----:B------:R-:W-:Y:S01]  /*28c0*/  SEL R34, R36, RZ, !P6 ;  /* 0x000000ff24227207 */ /* 0x000fe20007000000 */
[----:B------:R-:W-:-:S03]  /*28d0*/  FMUL R69, R4, R69 ;  /* 0x0000004504457220 */ /* 0x000fc60000400000 */
[----:B------:R-:W-:Y:S02]  /*28e0*/  SEL R34, R34, RZ, P3 ;  /* 0x000000ff22227207 */ /* 0x000fe40001800000 */
[----:B------:R-:W-:Y:S01]  /*28f0*/  ISETP.GE.AND P3, PT, R9, UR19, PT ;  /* 0x0000001309007c0c */ /* 0x000fe2000bf66270 */
[----:B------:R-:W-:Y:S01]  /*2900*/  FMUL R40, R40, R23 ;  /* 0x0000001728287220 */ /* 0x000fe20000400000 */
[----:B------:R-:W1:Y:S01]  /*2910*/  S2R R9, SR_TID.X ;  /* 0x0000000000097919 */ /* 0x000e620000002100 */
[----:B------:R-:W-:Y:S01]  /*2920*/  ISETP.GE.AND P2, PT, R20, UR19, PT ;  /* 0x0000001314007c0c */ /* 0x000fe2000bf46270 */
[----:B------:R-:W-:Y:S02]  /*2930*/  IMAD.U32 R59, RZ, RZ, UR5 ;  /* 0x00000005ff3b7e24 */ /* 0x000fe4000f8e00ff */
[----:B------:R-:W-:Y:S01]  /*2940*/  FMUL R16, R37, R16 ;  /* 0x0000001025107220 */ /* 0x000fe20000400000 */
[----:B------:R-:W-:Y:S01]  /*2950*/  FMUL R39, R39, R56 ;  /* 0x0000003827277220 */ /* 0x000fe20000400000 */
[----:B------:R-:W-:Y:S01]  /*2960*/  SHF.R.U32.HI R20, RZ, 0x4, R2 ;  /* 0x00000004ff147819 */ /* 0x000fe20000011602 */
[----:B------:R-:W-:Y:S01]  /*2970*/  FMUL R14, R41, R14 ;  /* 0x0000000e290e7220 */ /* 0x000fe20000400000 */
[----:B------:R-:W-:Y:S01]  /*2980*/  SEL R69, R69, RZ, !P6 ;  /* 0x000000ff45457207 */ /* 0x000fe20007000000 */
[C---:B------:R-:W-:Y:S01]  /*2990*/  FMUL R40, R11.reuse, R40 ;  /* 0x000000280b287220 */ /* 0x040fe20000400000 */
[----:B------:R-:W-:Y:S01]  /*29a0*/  ISETP.GT.U32.AND P6, PT, R10, R35, PT ;  /* 0x000000230a00720c */ /* 0x000fe20003fc4070 */
[C---:B------:R-:W-:Y:S01]  /*29b0*/  FMUL R16, R11.reuse, R16 ;  /* 0x000000100b107220 */ /* 0x040fe20000400000 */
[----:B------:R-:W-:Y:S01]  /*29c0*/  LOP3.LUT R36, R0, 0x20, RZ, 0xfc, !PT ;  /* 0x0000002000247812 */ /* 0x000fe200078efcff */
[----:B------:R-:W-:Y:S01]  /*29d0*/  FMUL R35, R4, R39 ;  /* 0x0000002704237220 */ /* 0x000fe20000400000 */
[----:B------:R-:W-:Y:S01]  /*29e0*/  SEL R32, R32, RZ, P5 ;  /* 0x000000ff20207207 */ /* 0x000fe20002800000 */
[----:B------:R-:W-:Y:S01]  /*29f0*/  FMUL R14, R11, R14 ;  /* 0x0000000e0b0e7220 */ /* 0x000fe20000400000 */
[----:B------:R-:W-:Y:S01]  /*2a00*/  LOP3.LUT R20, R20, 0x38, R59, 0xfe, !PT ;  /* 0x0000003814147812 */ /* 0x000fe200078efe3b */
[----:B------:R-:W-:Y:S01]  /*2a10*/  FMUL R59, R42, R13 ;  /* 0x0000000d2a3b7220 */ /* 0x000fe20000400000 */
[----:B------:R-:W-:-:S02]  /*2a20*/  ISETP.GE.AND P5, PT, R60, UR19, PT ;  /* 0x000000133c007c0c */ /* 0x000fc4000bfa6270 */
[----:B------:R-:W-:Y:S02]  /*2a30*/  LOP3.LUT R37, R0, 0x21, RZ, 0xfc, !PT ;  /* 0x0000002100257812 */ /* 0x000fe400078efcff */
[----:B------:R-:W-:Y:S02]  /*2a40*/  SEL R13, R69, RZ, P6 ;  /* 0x000000ff450d7207 */ /* 0x000fe40003000000 */
[----:B------:R-:W-:Y:S02]  /*2a50*/  ISETP.GT.U32.AND P6, PT, R7, R36, PT ;  /* 0x000000240700720c */ /* 0x000fe40003fc4070 */
[----:B------:R-:W-:Y:S01]  /*2a60*/  SEL R40, R40, RZ, !P2 ;  /* 0x000000ff28287207 */ /* 0x000fe20005000000 */
[----:B------:R-:W-:Y:S01]  /*2a70*/  FMUL R59, R4, R59 ;  /* 0x0000003b043b7220 */ /* 0x000fe20000400000 */
[----:B------:R-:W-:Y:S02]  /*2a80*/  LOP3.LUT R23, R0, 0x19, RZ, 0xfc, !PT ;  /* 0x0000001900177812 */ /* 0x000fe400078efcff */
[----:B------:R-:W-:-:S02]  /*2a90*/  SEL R38, R16, RZ, !P4 ;  /* 0x000000ff10267207 */ /* 0x000fc40006000000 */
[----:B------:R-:W-:Y:S02]  /*2aa0*/  SEL R35, R35, RZ, !P4 ;  /* 0x000000ff23237207 */ /* 0x000fe40006000000 */
[----:B------:R-:W-:Y:S02]  /*2ab0*/  ISETP.GT.U32.AND P4, PT, R7, R37, PT ;  /* 0x000000250700720c */ /* 0x000fe40003f84070 */
[----:B------:R-:W-:Y:S01]  /*2ac0*/  SEL R16, R14, RZ, !P5 ;  /* 0x000000ff0e107207 */ /* 0x000fe20006800000 */
[----:B------:R-:W-:Y:S01]  /*2ad0*/  FMUL R43, R43, R18 ;  /* 0x000000122b2b7220 */ /* 0x000fe20000400000 */
[----:B------:R-:W-:Y:S02]  /*2ae0*/  SEL R14, R40, RZ, P6 ;  /* 0x000000ff280e7207 */ /* 0x000fe40003000000 */
[----:B------:R-:W-:Y:S02]  /*2af0*/  ISETP.GT.U32.AND P6, PT, R7, R23, PT ;  /* 0x000000170700720c */ /* 0x000fe40003fc4070 */
[----:B------:R-:W-:Y:S01]  /*2b00*/  SEL R16, R16, RZ, P4 ;  /* 0x000000ff10107207 */ /* 0x000fe20002000000 */
[----:B------:R-:W-:Y:S01]  /*2b10*/  FMUL R43, R4, R43 ;  /* 0x0000002b042b7220 */ /* 0x000fe20000400000 */
[----:B------:R-:W-:-:S02]  /*2b20*/  ISETP.GT.U32.AND P4, PT, R10, R36, PT ;  /* 0x000000240a00720c */ /* 0x000fc40003f84070 */
[----:B------:R-:W-:Y:S01]  /*2b30*/  SEL R59, R59, RZ, !P2 ;  /* 0x000000ff3b3b7207 */ /* 0x000fe20005000000 */
[----:B------:R-:W-:Y:S01]  /*2b40*/  FMUL R44, R44, R17 ;  /* 0x000000112c2c7220 */ /* 0x000fe20000400000 */
[----:B------:R-:W-:Y:S01]  /*2b50*/  SEL R18, R38, RZ, P6 ;  /* 0x000000ff26127207 */ /* 0x000fe20003000000 */
[----:B------:R-:W-:Y:S01]  /*2b60*/  FMUL R19, R46, R19 ;  /* 0x000000132e137220 */ /* 0x000fe20000400000 */
[----:B------:R-:W-:Y:S02]  /*2b70*/  ISETP.GE.AND P6, PT, R6, UR19, PT ;  /* 0x0000001306007c0c */ /* 0x000fe4000bfc6270 */
[----:B------:R-:W-:Y:S01]  /*2b80*/  SEL R6, R59, RZ, P4 ;  /* 0x000000ff3b067207 */ /* 0x000fe20002000000 */
[----:B------:R-:W-:Y:S01]  /*2b90*/  FMUL R44, R11, R44 ;  /* 0x0000002c0b2c7220 */ /* 0x000fe20000400000 */
[----:B------:R-:W-:Y:S01]  /*2ba0*/  ISETP.GE.AND P4, PT, R5, UR19, PT ;  /* 0x0000001305007c0c */ /* 0x000fe2000bf86270 */
[----:B------:R-:W-:Y:S01]  /*2bb0*/  FMUL R19, R4, R19 ;  /* 0x0000001304137220 */ /* 0x000fe20000400000 */
[----:B------:R-:W-:-:S02]  /*2bc0*/  SEL R5, R43, RZ, !P5 ;  /* 0x000000ff2b057207 */ /* 0x000fc40006800000 */
[----:B------:R-:W-:Y:S01]  /*2bd0*/  ISETP.GT.U32.AND P5, PT, R10, R37, PT ;  /* 0x000000250a00720c */ /* 0x000fe20003fa4070 */
[----:B------:R-:W-:Y:S01]  /*2be0*/  FMUL R47, R47, R52 ;  /* 0x000000342f2f7220 */ /* 0x000fe20000400000 */
[----:B------:R-:W-:Y:S02]  /*2bf0*/  LOP3.LUT R36, R0, 0x28, RZ, 0xfc, !PT ;  /* 0x0000002800247812 */ /* 0x000fe400078efcff */
[----:B------:R-:W-:Y:S01]  /*2c00*/  ISETP.GE.AND P2, PT, R12, UR19, PT ;  /* 0x000000130c007c0c */ /* 0x000fe2000bf46270 */
[----:B------:R-:W-:Y:S01]  /*2c10*/  FMUL R12, R45, R22 ;  /* 0x000000162d0c7220 */ /* 0x000fe20000400000 */
[----:B------:R-:W-:Y:S01]  /*2c20*/  SEL R5, R5, RZ, P5 ;  /* 0x000000ff05057207 */ /* 0x000fe20002800000 */
[----:B------:R-:W-:Y:S01]  /*2c30*/  FMUL R48, R48, R53 ;  /* 0x0000003530307220 */ /* 0x000fe20000400000 */
[----:B------:R-:W-:Y:S02]  /*2c40*/  SEL R44, R44, RZ, !P3 ;  /* 0x000000ff2c2c7207 */ /* 0x000fe40005800000 */
[----:B------:R-:W-:Y:S01]  /*2c50*/  SEL R19, R19, RZ, !P3 ;  /* 0x000000ff13137207 */ /* 0x000fe20005800000 */
[----:B------:R-:W-:Y:S01]  /*2c60*/  FMUL R47, R4, R47 ;  /* 0x0000002f042f7220 */ /* 0x000fe20000400000 */
[----:B------:R-:W-:-:S02]  /*2c70*/  ISETP.GT.U32.AND P5, PT, R7, R36, PT ;  /* 0x000000240700720c */ /* 0x000fc40003fa4070 */
[----:B------:R-:W-:Y:S01]  /*2c80*/  ISETP.GT.U32.AND P3, PT, R10, R36, PT ;  /* 0x000000240a00720c */ /* 0x000fe20003f64070 */
[----:B------:R-:W-:Y:S01]  /*2c90*/  FMUL R17, R11, R12 ;  /* 0x0000000c0b117220 */ /* 0x000fe20000400000 */
[----:B------:R-:W-:Y:S01]  /*2ca0*/  LOP3.LUT R22, R0, 0x29, RZ, 0xfc, !PT ;  /* 0x0000002900167812 */ /* 0x000fe200078efcff */
[----:B-1----:R-:W-:Y:S02]  /*2cb0*/  IMAD.SHL.U32 R38, R9, 0x20, RZ ;  /* 0x0000002009267824 */ /* 0x002fe400078e00ff */
[----:B------:R-:W-:Y:S01]  /*2cc0*/  FMUL R48, R11, R48 ;  /* 0x000000300b307220 */ /* 0x000fe20000400000 */
[----:B------:R-:W-:Y:S02]  /*2cd0*/  SEL R12, R44, RZ, P5 ;  /* 0x000000ff2c0c7207 */ /* 0x000fe40002800000 */
[----:B------:R-:W-:Y:S02]  /*2ce0*/  LOP3.LUT R36, R0, 0x30, RZ, 0xfc, !PT ;  /* 0x0000003000247812 */ /* 0x000fe400078efcff */
[----:B------:R-:W-:Y:S01]  /*2cf0*/  SEL R19, R19, RZ, P3 ;  /* 0x000000ff13137207 */ /* 0x000fe20001800000 */
[----:B------:R-:W-:Y:S01]  /*2d00*/  FMUL R73, R50, R73 ;  /* 0x0000004932497220 */ /* 0x000fe20000400000 */
[----:B------:R-:W-:-:S02]  /*2d10*/  ISETP.GT.U32.AND P5, PT, R7, R22, PT ;  /* 0x000000160700720c */ /* 0x000fc40003fa4070 */
[----:B------:R-:W-:Y:S01]  /*2d20*/  ISETP.GT.U32.AND P3, PT, R10, R22, PT ;  /* 0x000000160a00720c */ /* 0x000fe20003f64070 */
[----:B------:R-:W-:Y:S01]  /*2d30*/  IMAD.SHL.U32 R37, R9, 0x10, RZ ;  /* 0x0000001009257824 */ /* 0x000fe200078e00ff */
[----:B------:R-:W-:Y:S02]  /*2d40*/  SEL R22, R47, RZ, !P6 ;  /* 0x000000ff2f167207 */ /* 0x000fe40007000000 */
[----:B------:R-:W-:Y:S02]  /*2d50*/  SEL R17, R17, RZ, !P6 ;  /* 0x000000ff11117207 */ /* 0x000fe40007000000 */
[----:B------:R-:W-:Y:S02]  /*2d60*/  LOP3.LUT R38, R38, 0xc00, RZ, 0xc0, !PT ;  /* 0x00000c0026267812 */ /* 0x000fe400078ec0ff */
[----:B------:R-:W-:Y:S02]  /*2d70*/  ISETP.GT.U32.AND P6, PT, R7, R36, PT ;  /* 0x000000240700720c */ /* 0x000fe40003fc4070 */
[----:B------:R-:W-:Y:S01]  /*2d80*/  SEL R48, R48, RZ, !P2 ;  /* 0x000000ff30307207 */ /* 0x000fe20005000000 */
[----:B------:R-:W-:Y:S01]  /*2d90*/  FMUL R73, R4, R73 ;  /* 0x0000004904497220 */ /* 0x000fe20000400000 */
[----:B------:R-:W-:-:S02]  /*2da0*/  SEL R22, R22, RZ, P3 ;  /* 0x000000ff16167207 */ /* 0x000fc40001800000 */
[----:B------:R-:W-:Y:S02]  /*2db0*/  ISETP.GT.U32.AND P3, PT, R10, R23, PT ;  /* 0x000000170a00720c */ /* 0x000fe40003f64070 */
[----:B------:R-:W-:Y:S02]  /*2dc0*/  LOP3.LUT R39, R38, 0x1c0, R37, 0xf8, !PT ;  /* 0x000001c026277812 */ /* 0x000fe400078ef825 */
[----:B------:R-:W-:Y:S02]  /*2dd0*/  SEL R23, R48, RZ, P6 ;  /* 0x000000ff30177207 */ /* 0x000fe40003000000 */
[----:B------:R-:W-:Y:S02]  /*2de0*/  ISETP.GT.U32.AND P6, PT, R10, R36, PT ;  /* 0x000000240a00720c */ /* 0x000fe40003fc4070 */
[C---:B------:R-:W-:Y:S02]  /*2df0*/  LOP3.LUT R37, R0.reuse, 0x38, RZ, 0xfc, !PT ;  /* 0x0000003800257812 */ /* 0x040fe400078efcff */
[----:B------:R-:W-:-:S02]  /*2e00*/  LOP3.LUT R36, R0, 0x31, RZ, 0xfc, !PT ;  /* 0x0000003100247812 */ /* 0x000fc400078efcff */
[----:B------:R-:W-:Y:S01]  /*2e10*/  SEL R73, R73, RZ, !P2 ;  /* 0x000000ff49497207 */ /* 0x000fe20005000000 */
[----:B------:R-:W-:Y:S01]  /*2e20*/  FMUL R8, R49, R8 ;  /* 0x0000000831087220 */ /* 0x000fe20000400000 */
[----:B------:R-:W-:Y:S02]  /*2e30*/  SEL R35, R35, RZ, P3 ;  /* 0x000000ff23237207 */ /* 0x000fe40001800000 */
[----:B------:R-:W-:Y:S02]  /*2e40*/  ISETP.GT.U32.AND P2, PT, R10, R37, PT ;  /* 0x000000250a00720c */ /* 0x000fe40003f44070 */
[----:B------:R-:W-:Y:S02]  /*2e50*/  ISETP.GT.U32.AND P3, PT, R7, R36, PT ;  /* 0x000000240700720c */ /* 0x000fe40003f64070 */
[----:B------:R-:W-:Y:S02]  /*2e60*/  LOP3.LUT R37, R39, 0x200, RZ, 0xfc, !PT ;  /* 0x0000020027257812 */ /* 0x000fe400078efcff */
[----:B------:R-:W-:-:S02]  /*2e70*/  SEL R7, R73, RZ, P6 ;  /* 0x000000ff49077207 */ /* 0x000fc40003000000 */
[----:B------:R-:W-:Y:S01]  /*2e80*/  ISETP.GT.U32.AND P6, PT, R10, R36, PT ;  /* 0x000000240a00720c */ /* 0x000fe20003fc4070 */
[----:B------:R-:W-:Y:S01]  /*2e90*/  FMUL R36, R11, R8 ;  /* 0x000000080b247220 */ /* 0x000fe20000400000 */
[----:B------:R-:W-:Y:S01]  /*2ea0*/  FMUL R51, R51, R64 ;  /* 0x0000004033337220 */ /* 0x000fe20000400000 */
[----:B------:R-:W-:Y:S02]  /*2eb0*/  LOP3.LUT R38, R39, R0, RZ, 0xfc, !PT ;  /* 0x0000000027267212 */ /* 0x000fe400078efcff */
[----:B------:R-:W-:Y:S01]  /*2ec0*/  LEA.HI R11, R37, UR9, RZ, 0x1e ;  /* 0x00000009250b7c11 */ /* 0x000fe2000f8ff0ff */
[----:B------:R-:W-:Y:S01]  /*2ed0*/  FMUL R37, R54, R3 ;  /* 0x0000000336257220 */ /* 0x000fe20000400000 */
[----:B------:R-:W-:Y:S01]  /*2ee0*/  LEA.HI R39, R39, UR9, RZ, 0x1e ;  /* 0x0000000927277c11 */ /* 0x000fe2000f8ff0ff */
[----:B------:R-:W-:Y:S02]  /*2ef0*/  FMUL R51, R4, R51 ;  /* 0x0000003304337220 */ /* 0x000fe40000400000 */
[----:B------:R-:W-:Y:S01]  /*2f00*/  IMAD R8, R38, 0x4, R11 ;  /* 0x0000000426087824 */ /* 0x000fe200078e020b */
[----:B------:R-:W-:Y:S01]  /*2f10*/  LOP3.LUT R11, R0, 0x39, RZ, 0xfc, !PT ;  /* 0x00000039000b7812 */ /* 0x000fe200078efcff */
[----:B------:R-:W-:Y:S01]  /*2f20*/  FMUL R0, R4, R37 ;  /* 0x0000002504007220 */ /* 0x000fe20000400000 */
[----:B------:R-:W-:Y:S01]  /*2f30*/  SEL R42, R36, RZ, !P4 ;  /* 0x000000ff242a7207 */ /* 0x000fe20006000000 */
[----:B------:R-:W-:Y:S01]  /*2f40*/  IMAD R3, R38, 0x4, R39 ;  /* 0x0000000426037824 */ /* 0x000fe200078e0227 */
[----:B------:R-:W-:Y:S01]  /*2f50*/  SEL R17, R17, RZ, P5 ;  /* 0x000000ff11117207 */ /* 0x000fe20002800000 */
[----:B------:R-:W-:Y:S01]  /*2f60*/  FMUL R55, R55, R72 ;  /* 0x0000004837377220 */ /* 0x000fe20000400000 */
[----:B------:R-:W-:-:S02]  /*2f70*/  SEL R51, R51, RZ, !P4 ;  /* 0x000000ff33337207 */ /* 0x000fc40006000000 */
[----:B------:R-:W-:Y:S02]  /*2f80*/  SEL R37, R24, RZ, !P1 ;  /* 0x000000ff18257207 */ /* 0x000fe40004800000 */
[----:B------:R-:W-:Y:S02]  /*2f90*/  SEL R36, R28, RZ, !P1 ;  /* 0x000000ff1c247207 */ /* 0x000fe40004800000 */
[----:B------:R-:W-:Y:S02]  /*2fa0*/  ISETP.GE.AND P5, PT, R58, UR19, PT ;  /* 0x000000133a007c0c */ /* 0x000fe4000bfa6270 */
[----:B------:R-:W-:Y:S02]  /*2fb0*/  SEL R25, R25, RZ, !P0 ;  /* 0x000000ff19197207 */ /* 0x000fe40004000000 */
[----:B------:R-:W-:Y:S02]  /*2fc0*/  SEL R24, R15, RZ, !P0 ;  /* 0x000000ff0f187207 */ /* 0x000fe40004000000 */
[----:B------:R-:W-:-:S02]  /*2fd0*/  ISETP.GT.U32.AND P4, PT, R10, R11, PT ;  /* 0x0000000b0a00720c */ /* 0x000fc40003f84070 */
[----:B------:R-:W-:Y:S02]  /*2fe0*/  SEL R11, R26, RZ, !P1 ;  /* 0x000000ff1a0b7207 */ /* 0x000fe40004800000 */
[----:B------:R-:W-:Y:S02]  /*2ff0*/  SEL R10, R27, RZ, !P1 ;  /* 0x000000ff1b0a7207 */ /* 0x000fe40004800000 */
[----:B------:R-:W-:Y:S02]  /*3000*/  SEL R39, R30, RZ, !P0 ;  /* 0x000000ff1e277207 */ /* 0x000fe40004000000 */
[----:B------:R-:W-:Y:S01]  /*3010*/  SEL R38, R29, RZ, !P0 ;  /* 0x000000ff1d267207 */ /* 0x000fe20004000000 */
[----:B------:R-:W-:Y:S01]  /*3020*/  STS.64 [R3], R36 ;  /* 0x0000002403007388 */ /* 0x000fe20000000a00 */
[----:B------:R-:W-:Y:S01]  /*3030*/  SEL R41, R21, RZ, !P1 ;  /* 0x000000ff15297207 */ /* 0x000fe20004800000 */
[----:B------:R-:W-:Y:S01]  /*3040*/  FMUL R55, R4, R55 ;  /* 0x0000003704377220 */ /* 0x000fe20000400000 */
[----:B------:R-:W-:Y:S01]  /*3050*/  SEL R40, R31, RZ, !P1 ;  /* 0x000000ff1f287207 */ /* 0x000fe20004800000 */
[----:B------:R1:W-:Y:S01]  /*3060*/  STS.64 [R8+0x800], R24 ;  /* 0x0008001808007388 */ /* 0x0003e20000000a00 */
[----:B------:R-:W-:-:S02]  /*3070*/  SEL R0, R0, RZ, !P5 ;  /* 0x000000ff00007207 */ /* 0x000fc40006800000 */
[----:B------:R-:W-:Y:S02]  /*3080*/  SEL R33, R33, RZ, !P0 ;  /* 0x000000ff21217207 */ /* 0x000fe40004000000 */
[----:B------:R-:W-:Y:S01]  /*3090*/  SEL R32, R32, RZ, !P0 ;  /* 0x000000ff20207207 */ /* 0x000fe20004000000 */
[----:B------:R2:W-:Y:S01]  /*30a0*/  STS.64 [R3+0x20], R10 ;  /* 0x0000200a03007388 */ /* 0x0005e20000000a00 */
[----:B------:R-:W-:Y:S02]  /*30b0*/  ISETP.GE.AND P5, PT, R57, UR19, PT ;  /* 0x0000001339007c0c */ /* 0x000fe4000bfa6270 */
[----:B------:R-:W-:Y:S02]  /*30c0*/  SEL R28, R34, RZ, !P1 ;  /* 0x000000ff221c7207 */ /* 0x000fe40004800000 */
[----:B------:R-:W-:Y:S01]  /*30d0*/  SEL R29, R18, RZ, !P1 ;  /* 0x000000ff121d7207 */ /* 0x000fe20004800000 */
[----:B------:R-:W-:Y:S01]  /*30e0*/  STS.64 [R8+0x820], R38 ;  /* 0x0008202608007388 */ /* 0x000fe20000000a00 */
[----:B------:R-:W-:-:S02]  /*30f0*/  SEL R34, R13, RZ, !P0 ;  /* 0x000000ff0d227207 */ /* 0x000fc40004000000 */
[----:B------:R-:W-:Y:S01]  /*3100*/  SEL R35, R35, RZ, !P0 ;  /* 0x000000ff23237207 */ /* 0x000fe20004000000 */
[----:B------:R-:W-:Y:S01]  /*3110*/  STS.64 [R3+0x40], R40 ;  /* 0x0000402803007388 */ /* 0x000fe20000000a00 */
[----:B------:R-:W-:Y:S02]  /*3120*/  SEL R14, R14, RZ, !P1 ;  /* 0x000000ff0e0e7207 */ /* 0x000fe40004800000 */
[----:B------:R-:W-:Y:S01]  /*3130*/  SEL R15, R16, RZ, !P1 ;  /* 0x000000ff100f7207 */ /* 0x000fe20004800000 */
[----:B------:R-:W-:Y:S01]  /*3140*/  STS.64 [R8+0x840], R32 ;  /* 0x0008402008007388 */ /* 0x000fe20000000a00 */
[----:B------:R-:W-:Y:S02]  /*3150*/  SEL R55, R55, RZ, !P5 ;  /* 0x000000ff37377207 */ /* 0x000fe40006800000 */
[----:B------:R-:W-:Y:S01]  /*3160*/  SEL R42, R42, RZ, P3 ;  /* 0x000000ff2a2a7207 */ /* 0x000fe20001800000 */
[----:B------:R-:W-:Y:S01]  /*3170*/  STS.64 [R3+0x60], R28 ;  /* 0x0000601c03007388 */ /* 0x000fe20000000a00 */
[----:B-1----:R-:W-:-:S02]  /*3180*/  SEL R24, R6, RZ, !P0 ;  /* 0x000000ff06187207 */ /* 0x002fc40004000000 */
[----:B------:R-:W-:Y:S01]  /*3190*/  SEL R25, R5, RZ, !P0 ;  /* 0x000000ff05197207 */ /* 0x000fe20004000000 */
[----:B------:R-:W-:Y:S01]  /*31a0*/  STS.64 [R8+0x860], R34 ;  /* 0x0008602208007388 */ /* 0x000fe20000000a00 */
[----:B------:R-:W-:Y:S02]  /*31b0*/  SEL R51, R51, RZ, P6 ;  /* 0x000000ff33337207 */ /* 0x000fe40003000000 */
[----:B------:R-:W-:Y:S01]  /*31c0*/  SEL R12, R12, RZ, !P1 ;  /* 0x000000ff0c0c7207 */ /* 0x000fe20004800000 */
[----:B------:R1:W-:Y:S01]  /*31d0*/  STS.64 [R3+0x80], R14 ;  /* 0x0000800e03007388 */ /* 0x0003e20000000a00 */
[----:B------:R-:W-:Y:S01]  /*31e0*/  SEL R13, R17, RZ, !P1 ;  /* 0x000000ff110d7207 */ /* 0x000fe20004800000 */
[----:B------:R-:W-:Y:S01]  /*31f0*/  IMAD.SHL.U32 R4, R2, 0x4, RZ ;  /* 0x0000000402047824 */ /* 0x000fe200078e00ff */
[----:B------:R-:W-:Y:S02]  /*3200*/  SEL R0, R0, RZ, P2 ;  /* 0x000000ff00007207 */ /* 0x000fe40001000000 */
[----:B------:R-:W-:-:S02]  /*3210*/  SEL R17, R55, RZ, P4 ;  /* 0x000000ff37117207 */ /* 0x000fc40002000000 */
[----:B--2---:R-:W-:Y:S02]  /*3220*/  SEL R10, R19, RZ, !P0 ;  /* 0x000000ff130a7207 */ /* 0x004fe40004000000 */
[----:B------:R-:W-:Y:S02]  /*3230*/  SEL R11, R22, RZ, !P0 ;  /* 0x000000ff160b7207 */ /* 0x000fe40004000000 */
[----:B------:R-:W-:Y:S02]  /*3240*/  SEL R6, R23, RZ, !P1 ;  /* 0x000000ff17067207 */ /* 0x000fe40004800000 */
[----:B-1----:R-:W-:Y:S02]  /*3250*/  SEL R14, R7, RZ, !P0 ;  /* 0x000000ff070e7207 */ /* 0x002fe40004000000 */
[----:B------:R-:W-:Y:S01]  /*3260*/  SEL R7, R42, RZ, !P1 ;  /* 0x000000ff2a077207 */ /* 0x000fe20004800000 */
[----:B------:R-:W-:Y:S01]  /*3270*/  STS.64 [R8+0x880], R24 ;  /* 0x0008801808007388 */ /* 0x000fe20000000a00 */
[----:B------:R-:W-:-:S02]  /*3280*/  SEL R15, R51, RZ, !P0 ;  /* 0x000000ff330f7207 */ /* 0x000fc40004000000 */
[----:B------:R-:W-:Y:S01]  /*3290*/  SEL R16, R0, RZ, !P0 ;  /* 0x000000ff00107207 */ /* 0x000fe20004000000 */
[----:B------:R1:W-:Y:S01]  /*32a0*/  STS.64 [R3+0xa0], R12 ;  /* 0x0000a00c03007388 */ /* 0x0003e20000000a00 */
[----:B------:R-:W-:Y:S01]  /*32b0*/  SEL R17, R17, RZ, !P0 ;  /* 0x000000ff11117207 */ /* 0x000fe20004000000 */
[C---:B------:R-:W-:Y:S02]  /*32c0*/  VIADD R5, R4.reuse, 0xe00 ;  /* 0x00000e0004057836 */ /* 0x040fe40000000000 */
[----:B------:R2:W-:Y:S04]  /*32d0*/  STS.64 [R8+0x8a0], R10 ;  /* 0x0008a00a08007388 */ /* 0x0005e80000000a00 */
[----:B------:R-:W-:Y:S01]  /*32e0*/  STS.64 [R3+0xc0], R6 ;  /* 0x0000c00603007388 */ /* 0x000fe20000000a00 */
[----:B-1----:R-:W-:-:S03]  /*32f0*/  LOP3.LUT R12, R4, 0x1fc, RZ, 0xc0, !PT ;  /* 0x000001fc040c7812 */ /* 0x002fc600078ec0ff */
[----:B------:R-:W-:Y:S01]  /*3300*/  STS.64 [R8+0x8c0], R14 ;  /* 0x0008c00e08007388 */ /* 0x000fe20000000a00 */
[----:B------:R-:W-:-:S03]  /*3310*/  SHF.R.U32.HI R5, RZ, 0x2, R5 ;  /* 0x00000002ff057819 */ /* 0x000fc60000011605 */
[----:B------:R1:W-:Y:S01]  /*3320*/  STS.64 [R3+0xe0], RZ ;  /* 0x0000e0ff03007388 */ /* 0x0003e20000000a00 */
[----:B------:R-:W-:-:S03]  /*3330*/  LOP3.LUT R0, R12, 0x200, RZ, 0xfc, !PT ;  /* 0x000002000c007812 */ /* 0x000fc600078efcff */
[----:B------:R3:W-:Y:S01]  /*3340*/  STS.64 [R8+0x8e0], R16 ;  /* 0x0008e01008007388 */ /* 0x0007e20000000a00 */
[----:B--2---:R-:W-:Y:S02]  /*3350*/  SHF.R.U32.HI R10, RZ, 0x4, R2 ;  /* 0x00000004ff0a7819 */ /* 0x004fe40000011602 */
[----:B------:R-:W-:Y:S02]  /*3360*/  SHF.R.U32.HI R2, RZ, 0x2, R0 ;  /* 0x00000002ff027819 */ /* 0x000fe40000011600 */
[----:B------:R-:W-:Y:S02]  /*3370*/  SHF.R.U32.HI R9, RZ, 0x2, R9 ;  /* 0x00000002ff097819 */ /* 0x000fe40000011609 */
[----:B-1----:R-:W-:Y:S02]  /*3380*/  LOP3.LUT R3, R5, 0x3f0, RZ, 0xc0, !PT ;  /* 0x000003f005037812 */ /* 0x002fe400078ec0ff */
[----:B------:R-:W-:Y:S02]  /*3390*/  LOP3.LUT R2, R2, 0xf0, RZ, 0xc0, !PT ;  /* 0x000000f002027812 */ /* 0x000fe400078ec0ff */
[----:B------:R-:W-:Y:S01]  /*33a0*/  LOP3.LUT R0, R9, 0x1c, RZ, 0xc0, !PT ;  /* 0x0000001c09007812 */ /* 0x000fe200078ec0ff */
[----:B------:R-:W-:-:S02]  /*33b0*/  VIADD R9, R3, UR9 ;  /* 0x0000000903097c36 */ /* 0x000fc40008000000 */
[----:B------:R-:W-:Y:S01]  /*33c0*/  VIADD R7, R2, UR9 ;  /* 0x0000000902077c36 */ /* 0x000fe20008000000 */
[----:B------:R-:W-:Y:S01]  /*33d0*/  LEA R5, R0, UR9, 0x2 ;  /* 0x0000000900057c11 */ /* 0x000fe2000f8e10ff */
[C---:B------:R-:W-:Y:S01]  /*33e0*/  IMAD R0, R4.reuse, 0x4, R9 ;  /* 0x0000000404007824 */ /* 0x040fe200078e0209 */
[----:B------:R-:W-:Y:S02]  /*33f0*/  LOP3.LUT R2, R4, 0x3c, RZ, 0xc0, !PT ;  /* 0x0000003c04027812 */ /* 0x000fe400078ec0ff */
[C---:B------:R-:W-:Y:S01]  /*3400*/  LOP3.LUT R4, R12.reuse, 0x400, RZ, 0xfc, !PT ;  /* 0x000004000c047812 */ /* 0x040fe200078efcff */
[----:B------:R-:W-:Y:S01]  /*3410*/  IMAD R5, R12, 0x4, R5 ;  /* 0x000000040c057824 */ /* 0x000fe200078e0205 */
[----:B------:R-:W-:Y:S01]  /*3420*/  BAR.SYNC.DEFER_BLOCKING 0x0 ;  /* 0x0000000000007b1d */ /* 0x000fe20000010000 */
[----:B------:R-:W-:Y:S01]  /*3430*/  SGXT.U32 R3, R10, 0x3 ;  /* 0x000000030a03781a */ /* 0x000fe20000000000 */
[----:B------:R-:W-:Y:S01]  /*3440*/  IMAD R7, R12, 0x4, R7 ;  /* 0x000000040c077824 */ /* 0x000fe200078e0207 */
[----:B------:R-:W-:-:S02]  /*3450*/  SHF.R.U32.HI R4, RZ, 0x2, R4 ;  /* 0x00000002ff047819 */ /* 0x000fc40000011604 */
[C---:B------:R-:W-:Y:S02]  /*3460*/  LOP3.LUT R6, R12.reuse, 0x600, RZ, 0xfc, !PT ;  /* 0x000006000c067812 */ /* 0x040fe400078efcff */
[C---:B---3--:R-:W-:Y:S01]  /*3470*/  LOP3.LUT R8, R12.reuse, 0x800, RZ, 0xfc, !PT ;  /* 0x000008000c087812 */ /* 0x048fe200078efcff */
[----:B------:R-:W-:Y:S01]  /*3480*/  USHF.L.U32 UR4, UR6, 0x6, URZ ;  /* 0x0000000606047899 */ /* 0x000fe2000800063f */
[----:B------:R-:W-:Y:S02]  /*3490*/  LOP3.LUT R9, R12, 0xa00, RZ, 0xfc, !PT ;  /* 0x00000a000c097812 */ /* 0x000fe400078efcff */
[----:B------:R-:W-:Y:S01]  /*34a0*/  LOP3.LUT R4, R4, 0x170, RZ, 0xc0, !PT ;  /* 0x0000017004047812 */ /* 0x000fe200078ec0ff */
[----:B------:R-:W-:Y:S01]  /*34b0*/  ULDC.64 UR6, c[0x0][0x228] ;  /* 0x00008a0000067ab9 */ /* 0x000fe20000000a00 */
[----:B------:R-:W-:Y:S02]  /*34c0*/  LOP3.LUT R3, R3, UR5, RZ, 0xfc, !PT ;  /* 0x0000000503037c12 */ /* 0x000fe4000f8efcff */
[----:B------:R-:W-:-:S02]  /*34d0*/  LOP3.LUT R11, R12, 0xc00, RZ, 0xfc, !PT ;  /* 0x00000c000c0b7812 */ /* 0x000fc400078efcff */
[----:B------:R-:W-:Y:S02]  /*34e0*/  SHF.R.U32.HI R6, RZ, 0x2, R6 ;  /* 0x00000002ff067819 */ /* 0x000fe40000011606 */
[----:B------:R-:W-:Y:S01]  /*34f0*/  SHF.R.U32.HI R13, RZ, 0x2, R8 ;  /* 0x00000002ff0d7819 */ /* 0x000fe20000011608 */
[----:B------:R-:W-:Y:S01]  /*3500*/  UIMAD.WIDE UR6, UR4, 0x4, UR6 ;  /* 0x00000004040678a5 */ /* 0x000fe2000f8e0206 */
[----:B------:R1:W2:Y:S01]  /*3510*/  LDS.128 R28, [R5] ;  /* 0x00000000051c7984 */ /* 0x0002a20000000c00 */
[----:B------:R-:W-:-:S03]  /*3520*/  PLOP3.LUT P1, PT, PT, PT, UP0, 0x80, 0x0 ;  /* 0x000000000000781c */ /* 0x000fc60003f2f008 */
[----:B------:R3:W4:Y:S01]  /*3530*/  LDS.128 R32, [R7+0x800] ;  /* 0x0008000007207984 */ /* 0x0007220000000c00 */
[----:B------:R-:W-:Y:S01]  /*3540*/  LOP3.LUT R10, R3, 0x8, RZ, 0xfc, !PT ;  /* 0x00000008030a7812 */ /* 0x000fe200078efcff */
[----:B------:R-:W-:Y:S01]  /*3550*/  IMAD.MOV.U32 R15, RZ, RZ, 0x2000 ;  /* 0x00002000ff0f7424 */ /* 0x000fe200078e00ff */
[----:B------:R-:W-:Y:S01]  /*3560*/  SHF.R.U32.HI R14, RZ, 0x2, R11 ;  /* 0x00000002ff0e7819 */ /* 0x000fe2000001160b */
[----:B-1----:R-:W-:Y:S01]  /*3570*/  VIADD R5, R4, UR9 ;  /* 0x0000000904057c36 */ /* 0x002fe20008000000 */
[----:B------:R-:W-:Y:S02]  /*3580*/  LOP3.LUT R6, R6, 0x1f0, RZ, 0xc0, !PT ;  /* 0x000001f006067812 */ /* 0x000fe400078ec0ff */
[----:B---3--:R-:W-:Y:S02]  /*3590*/  SHF.R.U32.HI R7, RZ, 0x2, R9 ;  /* 0x00000002ff077819 */ /* 0x008fe40000011609 */
[----:B------:R-:W-:Y:S02]  /*35a0*/  LOP3.LUT R4, R13, 0x270, RZ, 0xc0, !PT ;  /* 0x000002700d047812 */ /* 0x000fe400078ec0ff */
[----:B------:R-:W-:Y:S01]  /*35b0*/  LOP3.LUT R7, R7, 0x2f0, RZ, 0xc0, !PT ;  /* 0x000002f007077812 */ /* 0x000fe200078ec0ff */
[----:B------:R-:W-:Y:S01]  /*35c0*/  VIADD R13, R6, UR9 ;  /* 0x00000009060d7c36 */ /* 0x000fe20008000000 */
[C---:B------:R-:W-:Y:S01]  /*35d0*/  ISETP.LT.AND P1, PT, R10.reuse, UR19, P1 ;  /* 0x000000130a007c0c */ /* 0x040fe20008f21270 */
[----:B------:R-:W-:Y:S01]  /*35e0*/  IMAD.WIDE R10, R10, R15, UR6 ;  /* 0x000000060a0a7e25 */ /* 0x000fe2000f8e020f */
[----:B------:R-:W-:-:S03]  /*35f0*/  LOP3.LUT R14, R14, 0x370, RZ, 0xc0, !PT ;  /* 0x000003700e0e7812 */ /* 0x000fc600078ec0ff */
[----:B------:R-:W-:Y:S02]  /*3600*/  VIADD R15, R4, UR9 ;  /* 0x00000009040f7c36 */ /* 0x000fe40008000000 */
[----:B------:R-:W-:Y:S02]  /*3610*/  IMAD.MOV.U32 R18, RZ, RZ, 0x2000 ;  /* 0x00002000ff127424 */ /* 0x000fe400078e00ff */
[----:B------:R-:W-:Y:S02]  /*3620*/  VIADD R17, R7, UR9 ;  /* 0x0000000907117c36 */ /* 0x000fe40008000000 */
[----:B------:R-:W-:Y:S02]  /*3630*/  IMAD R5, R12, 0x4, R5 ;  /* 0x000000040c057824 */ /* 0x000fe400078e0205 */
[----:B------:R-:W-:Y:S02]  /*3640*/  VIADD R19, R14, UR9 ;  /* 0x000000090e137c36 */ /* 0x000fe40008000000 */
[----:B------:R-:W-:-:S02]  /*3650*/  IMAD R24, R12, 0x4, R13 ;  /* 0x000000040c187824 */ /* 0x000fc400078e020d */
[----:B------:R-:W-:Y:S01]  /*3660*/  IMAD R16, R12, 0x4, R15 ;  /* 0x000000040c107824 */ /* 0x000fe200078e020f */
[----:B------:R-:W1:Y:S01]  /*3670*/  LDS.128 R4, [R5+0x1000] ;  /* 0x0010000005047984 */ /* 0x000e620000000c00 */
[----:B------:R-:W-:-:S03]  /*3680*/  IMAD.WIDE R8, R3, R18, UR6 ;  /* 0x0000000603087e25 */ /* 0x000fc6000f8e0212 */
[----:B------:R-:W3:Y:S01]  /*3690*/  LDS.128 R24, [R24+0x1800] ;  /* 0x0018000018187984 */ /* 0x000ee20000000c00 */
[C---:B------:R-:W-:Y:S02]  /*36a0*/  IMAD R13, R12.reuse, 0x4, R17 ;  /* 0x000000040c0d7824 */ /* 0x040fe400078e0211 */
[----:B------:R-:W-:Y:S02]  /*36b0*/  IMAD R21, R12, 0x4, R19 ;  /* 0x000000040c157824 */ /* 0x000fe400078e0213 */
[----:B------:R-:W1:Y:S01]  /*36c0*/  LDS.128 R16, [R16+0x2000] ;  /* 0x0020000010107984 */ /* 0x000e620000000c00 */
[C---:B------:R-:W-:Y:S01]  /*36d0*/  IMAD.WIDE.U32 R22, R2.reuse, 0x4, R8 ;  /* 0x0000000402167825 */ /* 0x040fe200078e0008 */
[----:B------:R-:W-:Y:S02]  /*36e0*/  PLOP3.LUT P0, PT, PT, PT, UP0, 0x80, 0x0 ;  /* 0x000000000000781c */ /* 0x000fe40003f0f008 */
[----:B------:R-:W1:Y:S01]  /*36f0*/  LDS.128 R12, [R13+0x2800] ;  /* 0x002800000d0c7984 */ /* 0x000e620000000c00 */
[----:B------:R-:W-:-:S03]  /*3700*/  IMAD.WIDE.U32 R36, R2, 0x4, R10 ;  /* 0x0000000402247825 */ /* 0x000fc600078e000a */
[----:B------:R2:W1:Y:S01]  /*3710*/  LDS.128 R8, [R21+0x3000] ;  /* 0x0030000015087984 */ /* 0x0004620000000c00 */
[----:B------:R-:W-:Y:S02]  /*3720*/  ISETP.LT.AND P0, PT, R3, UR19, P0 ;  /* 0x0000001303007c0c */ /* 0x000fe40008701270 */
[----:B------:R-:W-:Y:S01]  /*3730*/  PLOP3.LUT P2, PT, PT, PT, UP0, 0x80, 0x0 ;  /* 0x000000000000781c */ /* 0x000fe20003f4f008 */
[----:B------:R-:W-:Y:S01]  /*3740*/  IMAD.MOV.U32 R39, RZ, RZ, 0x2000 ;  /* 0x00002000ff277424 */ /* 0x000fe200078e00ff */
[----:B------:R-:W-:Y:S01]  /*3750*/  PLOP3.LUT P3, PT, PT, PT, UP0, 0x80, 0x0 ;  /* 0x000000000000781c */ /* 0x000fe20003f6f008 */
[----:B------:R-:W-:Y:S01]  /*3760*/  IMAD.MOV.U32 R41, RZ, RZ, 0x2000 ;  /* 0x00002000ff297424 */ /* 0x000fe200078e00ff */
[----:B------:R-:W-:Y:S01]  /*3770*/  PLOP3.LUT P4, PT, PT, PT, UP0, 0x80, 0x0 ;  /* 0x000000000000781c */ /* 0x000fe20003f8f008 */
[----:B--2---:R-:W-:Y:S01]  /*3780*/  IMAD.MOV.U32 R21, RZ, RZ, 0x2000 ;  /* 0x00002000ff157424 */ /* 0x004fe200078e00ff */
[----:B------:R-:W-:-:S05]  /*3790*/  PLOP3.LUT P5, PT, PT, PT, UP0, 0x80, 0x0 ;  /* 0x000000000000781c */ /* 0x000fca0003faf008 */
[----:B------:R2:W-:Y:S01]  /*37a0*/  @P0 STG.E.128 desc[UR16][R22.64], R28 ;  /* 0x0000001c16000986 */ /* 0x0005e2000c101d10 */
[----:B------:R-:W-:-:S03]  /*37b0*/  PLOP3.LUT P0, PT, PT, PT, UP0, 0x80, 0x0 ;  /* 0x000000000000781c */ /* 0x000fc60003f0f008 */
[----:B----4-:R4:W-:Y:S01]  /*37c0*/  @P1 STG.E.128 desc[UR16][R36.64], R32 ;  /* 0x0000002024001986 */ /* 0x0109e2000c101d10 */
[----:B------:R-:W-:Y:S01]  /*37d0*/  PLOP3.LUT P1, PT, PT, PT, UP0, 0x80, 0x0 ;  /* 0x000000000000781c */ /* 0x000fe20003f2f008 */
[----:B------:R-:W-:-:S03]  /*37e0*/  IMAD.MOV.U32 R43, RZ, RZ, 0x2000 ;  /* 0x00002000ff2b7424 */ /* 0x000fc600078e00ff */
[----:B------:R-:W-:Y:S02]  /*37f0*/  ISETP.LT.AND P1, PT, R20, UR19, P1 ;  /* 0x0000001314007c0c */ /* 0x000fe40008f21270 */
[C---:B--2---:R-:W-:Y:S02]  /*3800*/  LOP3.LUT R22, R3.reuse, 0x10, RZ, 0xfc, !PT ;  /* 0x0000001003167812 */ /* 0x044fe400078efcff */
[C---:B------:R-:W-:Y:S02]  /*3810*/  LOP3.LUT R28, R3.reuse, 0x18, RZ, 0xfc, !PT ;  /* 0x00000018031c7812 */ /* 0x040fe400078efcff */
[C---:B------:R-:W-:Y:S02]  /*3820*/  LOP3.LUT R30, R3.reuse, 0x20, RZ, 0xfc, !PT ;  /* 0x00000020031e7812 */ /* 0x040fe400078efcff */
[----:B----4-:R-:W-:Y:S02]  /*3830*/  LOP3.LUT R32, R3, 0x28, RZ, 0xfc, !PT ;  /* 0x0000002803207812 */ /* 0x010fe400078efcff */
[----:B------:R-:W-:-:S02]  /*3840*/  ISETP.LT.AND P2, PT, R22, UR19, P2 ;  /* 0x0000001316007c0c */ /* 0x000fc40009741270 */
[----:B------:R-:W-:Y:S01]  /*3850*/  LOP3.LUT R3, R3, 0x30, RZ, 0xfc, !PT ;  /* 0x0000003003037812 */ /* 0x000fe200078efcff */
[----:B------:R-:W-:Y:S01]  /*3860*/  IMAD.MOV.U32 R34, RZ, RZ, 0x2000 ;  /* 0x00002000ff227424 */ /* 0x000fe200078e00ff */
[----:B------:R-:W-:Y:S01]  /*3870*/  ISETP.LT.AND P3, PT, R28, UR19, P3 ;  /* 0x000000131c007c0c */ /* 0x000fe20009f61270 */
[----:B------:R-:W-:Y:S01]  /*3880*/  IMAD.WIDE R22, R22, R39, UR6 ;  /* 0x0000000616167e25 */ /* 0x000fe2000f8e0227 */
[----:B------:R-:W-:Y:S02]  /*3890*/  ISETP.LT.AND P4, PT, R30, UR19, P4 ;  /* 0x000000131e007c0c */ /* 0x000fe4000a781270 */
[----:B------:R-:W-:Y:S01]  /*38a0*/  ISETP.LT.AND P5, PT, R32, UR19, P5 ;  /* 0x0000001320007c0c */ /* 0x000fe2000afa1270 */
[----:B------:R-:W-:Y:S01]  /*38b0*/  IMAD.WIDE R28, R28, R41, UR6 ;  /* 0x000000061c1c7e25 */ /* 0x000fe2000f8e0229 */
[----:B------:R-:W-:-:S03]  /*38c0*/  ISETP.LT.AND P0, PT, R3, UR19, P0 ;  /* 0x0000001303007c0c */ /* 0x000fc60008701270 */
[----:B------:R-:W-:-:S04]  /*38d0*/  IMAD.WIDE R30, R30, R21, UR6 ;  /* 0x000000061e1e7e25 */ /* 0x000fc8000f8e0215 */
[----:B------:R-:W-:-:S04]  /*38e0*/  IMAD.WIDE R32, R32, R43, UR6 ;  /* 0x0000000620207e25 */ /* 0x000fc8000f8e022b */
[----:B------:R-:W-:-:S04]  /*38f0*/  IMAD.WIDE R34, R3, R34, UR6 ;  /* 0x0000000603227e25 */ /* 0x000fc8000f8e0222 */
[----:B------:R-:W-:-:S04]  /*3900*/  IMAD.WIDE.U32 R22, R2, 0x4, R22 ;  /* 0x0000000402167825 */ /* 0x000fc800078e0016 */
[C---:B------:R-:W-:Y:S01]  /*3910*/  IMAD.WIDE.U32 R28, R2.reuse, 0x4, R28 ;  /* 0x00000004021c7825 */ /* 0x040fe200078e001c */
[----:B-1----:R1:W-:Y:S03]  /*3920*/  @P2 STG.E.128 desc[UR16][R22.64], R4 ;  /* 0x0000000416002986 */ /* 0x0023e6000c101d10 */
[C---:B------:R-:W-:Y:S01]  /*3930*/  IMAD.WIDE.U32 R30, R2.reuse, 0x4, R30 ;  /* 0x00000004021e7825 */ /* 0x040fe200078e001e */
[----:B---3--:R1:W-:Y:S03]  /*3940*/  @P3 STG.E.128 desc[UR16][R28.64], R24 ;  /* 0x000000181c003986 */ /* 0x0083e6000c101d10 */
[C---:B------:R-:W-:Y:S01]  /*3950*/  IMAD.WIDE.U32 R32, R2.reuse, 0x4, R32 ;  /* 0x0000000402207825 */ /* 0x040fe200078e0020 */
[----:B------:R1:W-:Y:S03]  /*3960*/  @P4 STG.E.128 desc[UR16][R30.64], R16 ;  /* 0x000000101e004986 */ /* 0x0003e6000c101d10 */
[----:B------:R-:W-:Y:S01]  /*3970*/  IMAD.WIDE.U32 R34, R2, 0x4, R34 ;  /* 0x0000000402227825 */ /* 0x000fe200078e0022 */
[----:B------:R1:W-:Y:S03]  /*3980*/  @P5 STG.E.128 desc[UR16][R32.64], R12 ;  /* 0x0000000c20005986 */ /* 0x0003e6000c101d10 */
[----:B------:R-:W-:Y:S01]  /*3990*/  IMAD.MOV.U32 R21, RZ, RZ, 0x2000 ;  /* 0x00002000ff157424 */ /* 0x000fe200078e00ff */
[----:B------:R1:W-:Y:S03]  /*39a0*/  @P0 STG.E.128 desc[UR16][R34.64], R8 ;  /* 0x0000000822000986 */ /* 0x0003e6000c101d10 */
[----:B------:R-:W-:Y:S01]  /*39b0*/  IMAD.WIDE R20, R20, R21, UR6 ;  /* 0x0000000614147e25 */ /* 0x000fe2000f8e0215 */
[----:B------:R-:W-:Y:S06]  /*39c0*/  @!P1 EXIT ;  /* 0x000000000000994d */ /* 0x000fec0003800000 */
[----:B-1----:R-:W1:Y:S01]  /*39d0*/  LDS.128 R4, [R0+0x3800] ;  /* 0x0038000000047984 */ /* 0x002e620000000c00 */
[----:B------:R-:W-:-:S05]  /*39e0*/  IMAD.WIDE.U32 R20, R2, 0x4, R20 ;  /* 0x0000000402147825 */ /* 0x000fca00078e0014 */
[----:B-1----:R-:W-:Y:S01]  /*39f0*/  STG.E.128 desc[UR16][R20.64], R4 ;  /* 0x0000000414007986 */ /* 0x002fe2000c101d10 */
[----:B------:R-:W-:Y:S05]  /*3a00*/  EXIT ;  /* 0x000000000000794d */ /* 0x000fea0003800000 */
.L_x_1:
[----:B------:R-:W-:-:S00]  /*3a10*/  BRA `(.L_x_1) ;  /* 0xfffffffc00fc7947 */ /* 0x000fc0000383ffff */
[----:B------:R-:W-:-:S00]  /*3a20*/  NOP ;  /* 0x0000000000007918 */ /* 0x000fc00000000000 */
        /* <DEDUP_REMOVED lines=13> */
.L_x_2:


//--------------------- .nv.shared.chunk_scaled_dot_kkt_fwd_kernel --------------------------
	.section	.nv.shared.chunk_scaled_dot_kkt_fwd_kernel,"aw",@nobits
	.sectionflags	@""
	.align	16
	.zero		1024


//--------------------- .nv.shared.reserved.0     --------------------------
	.section	.nv.shared.reserved.0,"aw",@nobits
	.weak		__nv_reservedSMEM_offset_0_alias
	.size		__nv_reservedSMEM_offset_0_alias, 0, 0
	.other		__nv_reservedSMEM_offset_0_alias,@"STO_CUDA_RESERVED_SHARED STV_DEFAULT"
__nv_reservedSMEM_offset_0_alias:
	.zero		0


//--------------------- .nv.constant0.chunk_scaled_dot_kkt_fwd_kernel --------------------------
	.section	.nv.constant0.chunk_scaled_dot_kkt_fwd_kernel,"a",@progbits
	.sectionflags	@""
	.align	4
.nv.constant0.chunk_scaled_dot_kkt_fwd_kernel:
	.zero		576


//--------------------- SYMBOLS --------------------------

	.type		.nv.reservedSmem.offset0,@object
	.size		.nv.reservedSmem.offset0,0x4
